// auto-generated by cutlass_sweep.gemm — config: {"arch": "sm_100", "cluster_m": 8, "cluster_n": 1, "dtype": "tf32", "dtype_b": "tf32", "layout": "nt", "stages": 0, "tile_k": 32, "tile_m": 128, "tile_n": 64}
#include "cutlass/cutlass.h"
#include "cutlass/gemm/collective/collective_builder.hpp"
#include "cutlass/gemm/device/gemm_universal_adapter.h"
#include "cutlass/gemm/kernel/gemm_universal.hpp"
#include "cutlass/epilogue/collective/collective_builder.hpp"

using ElemA = cutlass::tfloat32_t;
using ElemB = cutlass::tfloat32_t;
using ElemCD = cutlass::tfloat32_t;
using Acc  = float;
using TileShape    = cute::Shape<cute::_128, cute::_64, cute::_32>;
using ClusterShape = cute::Shape<cute::_8, cute::_1, cute::_1>;

using CollectiveEpilogue = typename cutlass::epilogue::collective::CollectiveBuilder<
    cutlass::arch::Sm100, cutlass::arch::OpClassTensorOp,
    TileShape, ClusterShape,
    cutlass::epilogue::collective::EpilogueTileAuto,
    Acc, Acc,
    ElemCD, cutlass::layout::RowMajor, 128 / cutlass::sizeof_bits<ElemCD>::value,
    ElemCD, cutlass::layout::RowMajor, 128 / cutlass::sizeof_bits<ElemCD>::value,
    cutlass::epilogue::collective::EpilogueScheduleAuto
  >::CollectiveOp;

using CollectiveMainloop = typename cutlass::gemm::collective::CollectiveBuilder<
    cutlass::arch::Sm100, cutlass::arch::OpClassTensorOp,
    ElemA, cutlass::layout::RowMajor, 128 / cutlass::sizeof_bits<ElemA>::value,
    ElemB, cutlass::layout::ColumnMajor, 128 / cutlass::sizeof_bits<ElemB>::value,
    Acc,
    TileShape, ClusterShape,
    cutlass::gemm::collective::StageCountAutoCarveout<static_cast<int>(sizeof(typename CollectiveEpilogue::SharedStorage))>,
    cutlass::gemm::collective::KernelScheduleAuto
  >::CollectiveOp;

using GemmKernel = cutlass::gemm::kernel::GemmUniversal<
    cute::Shape<int,int,int,int>,
    CollectiveMainloop,
    CollectiveEpilogue
>;
using Gemm = cutlass::gemm::device::GemmUniversalAdapter<GemmKernel>;

// Force the device kernel symbol into the cubin without needing a host main.
auto* _anchor = &cutlass::device_kernel<GemmKernel>;


// ===== COMPILED SASS (sm_100a) =====

	.target	sm_100a

	.elftype	@"ET_EXEC"


//--------------------- .note.nv.tkinfo           --------------------------
	.section	.note.nv.tkinfo,"",@"SHT_NOTE"
	.sectionflags	@"SHF_NOTE_NV_TKINFO"
	.tkinfo
        /*0018*/ 	.word	0x00000002
        /*0030*/ 	.string	""
        /*0030*/ 	.string	"ptxas"
        /*0030*/ 	.string	"Cuda compilation tools, release 13.0, V13.0.88"
        /*0030*/ 	.string	"Build cuda_13.0.r13.0/compiler.36424714_0"
        /*0030*/ 	.string	"-arch sm_100a -m 64 "



//--------------------- .note.nv.cuinfo           --------------------------
	.section	.note.nv.cuinfo,"",@"SHT_NOTE"
	.sectionflags	@"SHF_NOTE_NV_CUINFO"
        /*0018*/ 	.short	0x0002
        /*001a*/ 	.short	0x0064
        /*001c*/ 	.short	0x0082
	.zero		2


//--------------------- .nv.info                  --------------------------
	.section	.nv.info,"",@"SHT_CUDA_INFO"
	.align	4


	//----- nvinfo : EIATTR_REGCOUNT
	.align		4
        /*0000*/ 	.byte	0x04, 0x2f
        /*0002*/ 	.short	(.L_19 - .L_18)
	.align		4
.L_18:
        /*0004*/ 	.word	index@(_ZN7cutlass13device_kernelINS_4gemm6kernel13GemmUniversalIN4cute5tupleIJiiiiEEENS1_10collective13CollectiveMmaINS1_35MainloopSm100TmaUmmaWarpSpecializedILi16ELi2ELi4ENS5_IJNS4_1CILi8EEENSA_ILi1EEESC_EEEEENS5_IJNSA_ILi128EEENSA_ILi64EEENSA_ILi32EEEEEENS_10tfloat32_tENS5_IJlSC_lEEESJ_SK_NS4_8TiledMMAINS4_8MMA_AtomIJNS4_23SM100_MMA_TF32_2x1SM_SSISJ_SJ_fLi128ELi64ELNS4_4UMMA5MajorE0ELSP_0ELNSO_7ScaleInE0ELSQ_0EEEEEENS4_6LayoutINS5_IJSC_SC_SC_EEENS5_IJNSA_ILi0EEESV_SV_EEEEENS5_IJNS4_10UnderscoreESY_SY_EEEEENS4_18SM100_TMA_2SM_LOADENS4_14ComposedLayoutINS4_7SwizzleILi3ELi4ELi3EEENS4_18smem_ptr_flag_bitsILi32EEENST_INS5_IJSB_SH_EEENS5_IJSH_SC_EEEEEEEvNS4_8identityENS4_28SM100_TMA_2SM_LOAD_MULTICASTES1A_vS1B_EENS_8epilogue10collective18CollectiveEpilogueINS1E_23Sm100TmaWarpSpecializedILi3ELi2ELi16ELb1ELb0EEEJNS5_IJSG_SG_SH_EEENS5_IJNST_ISG_SC_EENST_INS5_IJNSA_ILi16EEENSA_ILi2EEEEEENS5_IJSC_SH_EEEEEEEESJ_SK_SJ_SK_NS1E_6fusion15FusionCallbacksIS1I_NS1R_17LinearCombinationISJ_fSJ_fLNS_15FloatRoundStyleE2EEES1J_S1Q_JEEENS4_5SM1004TMEM4LOAD26SM100_TMEM_LOAD_32dp32b16xENS4_13SM90_TMA_LOADENS12_INS13_ILi2ELi4ELi3EEES16_NST_INS5_IJSB_S1L_EEENS5_IJS1L_SC_EEEEEEENS4_39AutoVectorizingCopyWithAssumedAlignmentILi128EEENS4_14SM90_TMA_STOREES26_S28_S28_EEEvvEEEEvNT_6ParamsE)
        /*0008*/ 	.word	0x00000053


	//----- nvinfo : EIATTR_FRAME_SIZE
	.align		4
.L_19:
        /*000c*/ 	.byte	0x04, 0x11
        /*000e*/ 	.short	(.L_21 - .L_20)
	.align		4
.L_20:
        /*0010*/ 	.word	index@($__internal_2_$__cuda_sm10x_tcgen05_guardrail_trap_unallocated_columns_being_dealloced)
        /*0014*/ 	.word	0x00000000


	//----- nvinfo : EIATTR_FRAME_SIZE
	.align		4
.L_21:
        /*0018*/ 	.byte	0x04, 0x11
        /*001a*/ 	.short	(.L_23 - .L_22)
	.align		4
.L_22:
        /*001c*/ 	.word	index@($__internal_1_$__cuda_sm10x_tcgen05_guardrail_trap_phase_invalid_during_alloc)
        /*0020*/ 	.word	0x00000000


	//----- nvinfo : EIATTR_FRAME_SIZE
	.align		4
.L_23:
        /*0024*/ 	.byte	0x04, 0x11
        /*0026*/ 	.short	(.L_25 - .L_24)
	.align		4
.L_24:
        /*0028*/ 	.word	index@($__internal_0_$__cuda_sm10x_tcgen05_guardrail_trap_col_being_dealloced_not_returned_by_alloc)
        /*002c*/ 	.word	0x00000000


	//----- nvinfo : EIATTR_FRAME_SIZE
	.align		4
.L_25:
        /*0030*/ 	.byte	0x04, 0x11
        /*0032*/ 	.short	(.L_27 - .L_26)
	.align		4
.L_26:
        /*0034*/ 	.word	index@(_ZN7cutlass13device_kernelINS_4gemm6kernel13GemmUniversalIN4cute5tupleIJiiiiEEENS1_10collective13CollectiveMmaINS1_35MainloopSm100TmaUmmaWarpSpecializedILi16ELi2ELi4ENS5_IJNS4_1CILi8EEENSA_ILi1EEESC_EEEEENS5_IJNSA_ILi128EEENSA_ILi64EEENSA_ILi32EEEEEENS_10tfloat32_tENS5_IJlSC_lEEESJ_SK_NS4_8TiledMMAINS4_8MMA_AtomIJNS4_23SM100_MMA_TF32_2x1SM_SSISJ_SJ_fLi128ELi64ELNS4_4UMMA5MajorE0ELSP_0ELNSO_7ScaleInE0ELSQ_0EEEEEENS4_6LayoutINS5_IJSC_SC_SC_EEENS5_IJNSA_ILi0EEESV_SV_EEEEENS5_IJNS4_10UnderscoreESY_SY_EEEEENS4_18SM100_TMA_2SM_LOADENS4_14ComposedLayoutINS4_7SwizzleILi3ELi4ELi3EEENS4_18smem_ptr_flag_bitsILi32EEENST_INS5_IJSB_SH_EEENS5_IJSH_SC_EEEEEEEvNS4_8identityENS4_28SM100_TMA_2SM_LOAD_MULTICASTES1A_vS1B_EENS_8epilogue10collective18CollectiveEpilogueINS1E_23Sm100TmaWarpSpecializedILi3ELi2ELi16ELb1ELb0EEEJNS5_IJSG_SG_SH_EEENS5_IJNST_ISG_SC_EENST_INS5_IJNSA_ILi16EEENSA_ILi2EEEEEENS5_IJSC_SH_EEEEEEEESJ_SK_SJ_SK_NS1E_6fusion15FusionCallbacksIS1I_NS1R_17LinearCombinationISJ_fSJ_fLNS_15FloatRoundStyleE2EEES1J_S1Q_JEEENS4_5SM1004TMEM4LOAD26SM100_TMEM_LOAD_32dp32b16xENS4_13SM90_TMA_LOADENS12_INS13_ILi2ELi4ELi3EEES16_NST_INS5_IJSB_S1L_EEENS5_IJS1L_SC_EEEEEEENS4_39AutoVectorizingCopyWithAssumedAlignmentILi128EEENS4_14SM90_TMA_STOREES26_S28_S28_EEEvvEEEEvNT_6ParamsE)
        /*0038*/ 	.word	0x00000000


	//----- nvinfo : EIATTR_MIN_STACK_SIZE
	.align		4
.L_27:
        /*003c*/ 	.byte	0x04, 0x12
        /*003e*/ 	.short	(.L_29 - .L_28)
	.align		4
.L_28:
        /*0040*/ 	.word	index@(_ZN7cutlass13device_kernelINS_4gemm6kernel13GemmUniversalIN4cute5tupleIJiiiiEEENS1_10collective13CollectiveMmaINS1_35MainloopSm100TmaUmmaWarpSpecializedILi16ELi2ELi4ENS5_IJNS4_1CILi8EEENSA_ILi1EEESC_EEEEENS5_IJNSA_ILi128EEENSA_ILi64EEENSA_ILi32EEEEEENS_10tfloat32_tENS5_IJlSC_lEEESJ_SK_NS4_8TiledMMAINS4_8MMA_AtomIJNS4_23SM100_MMA_TF32_2x1SM_SSISJ_SJ_fLi128ELi64ELNS4_4UMMA5MajorE0ELSP_0ELNSO_7ScaleInE0ELSQ_0EEEEEENS4_6LayoutINS5_IJSC_SC_SC_EEENS5_IJNSA_ILi0EEESV_SV_EEEEENS5_IJNS4_10UnderscoreESY_SY_EEEEENS4_18SM100_TMA_2SM_LOADENS4_14ComposedLayoutINS4_7SwizzleILi3ELi4ELi3EEENS4_18smem_ptr_flag_bitsILi32EEENST_INS5_IJSB_SH_EEENS5_IJSH_SC_EEEEEEEvNS4_8identityENS4_28SM100_TMA_2SM_LOAD_MULTICASTES1A_vS1B_EENS_8epilogue10collective18CollectiveEpilogueINS1E_23Sm100TmaWarpSpecializedILi3ELi2ELi16ELb1ELb0EEEJNS5_IJSG_SG_SH_EEENS5_IJNST_ISG_SC_EENST_INS5_IJNSA_ILi16EEENSA_ILi2EEEEEENS5_IJSC_SH_EEEEEEEESJ_SK_SJ_SK_NS1E_6fusion15FusionCallbacksIS1I_NS1R_17LinearCombinationISJ_fSJ_fLNS_15FloatRoundStyleE2EEES1J_S1Q_JEEENS4_5SM1004TMEM4LOAD26SM100_TMEM_LOAD_32dp32b16xENS4_13SM90_TMA_LOADENS12_INS13_ILi2ELi4ELi3EEES16_NST_INS5_IJSB_S1L_EEENS5_IJS1L_SC_EEEEEEENS4_39AutoVectorizingCopyWithAssumedAlignmentILi128EEENS4_14SM90_TMA_STOREES26_S28_S28_EEEvvEEEEvNT_6ParamsE)
        /*0044*/ 	.word	0x00000000
.L_29:


//--------------------- .nv.compat                --------------------------
	.section	.nv.compat,"",@"SHT_CUDA_COMPAT_INFO"
	.align	4
        /*0000*/ 	.byte	0x02, 0x09, 0x01, 0x00, 0x02, 0x02, 0x02, 0x00, 0x02, 0x05, 0x05, 0x00, 0x03, 0x07, 0x01, 0x01
        /*0010*/ 	.byte	0x02, 0x03, 0x01, 0x00, 0x02, 0x06, 0x01, 0x00, 0x04, 0x0b, 0x08, 0x00, 0x09, 0x00, 0x00, 0x00
        /*0020*/ 	.byte	0x00, 0x00, 0x00, 0x00


//--------------------- .nv.info._ZN7cutlass13device_kernelINS_4gemm6kernel13GemmUniversalIN4cute5tupleIJiiiiEEENS1_10collective13CollectiveMmaINS1_35MainloopSm100TmaUmmaWarpSpecializedILi16ELi2ELi4ENS5_IJNS4_1CILi8EEENSA_ILi1EEESC_EEEEENS5_IJNSA_ILi128EEENSA_ILi64EEENSA_ILi32EEEEEENS_10tfloat32_tENS5_IJlSC_lEEESJ_SK_NS4_8TiledMMAINS4_8MMA_AtomIJNS4_23SM100_MMA_TF32_2x1SM_SSISJ_SJ_fLi128ELi64ELNS4_4UMMA5MajorE0ELSP_0ELNSO_7ScaleInE0ELSQ_0EEEEEENS4_6LayoutINS5_IJSC_SC_SC_EEENS5_IJNSA_ILi0EEESV_SV_EEEEENS5_IJNS4_10UnderscoreESY_SY_EEEEENS4_18SM100_TMA_2SM_LOADENS4_14ComposedLayoutINS4_7SwizzleILi3ELi4ELi3EEENS4_18smem_ptr_flag_bitsILi32EEENST_INS5_IJSB_SH_EEENS5_IJSH_SC_EEEEEEEvNS4_8identityENS4_28SM100_TMA_2SM_LOAD_MULTICASTES1A_vS1B_EENS_8epilogue10collective18CollectiveEpilogueINS1E_23Sm100TmaWarpSpecializedILi3ELi2ELi16ELb1ELb0EEEJNS5_IJSG_SG_SH_EEENS5_IJNST_ISG_SC_EENST_INS5_IJNSA_ILi16EEENSA_ILi2EEEEEENS5_IJSC_SH_EEEEEEEESJ_SK_SJ_SK_NS1E_6fusion15FusionCallbacksIS1I_NS1R_17LinearCombinationISJ_fSJ_fLNS_15FloatRoundStyleE2EEES1J_S1Q_JEEENS4_5SM1004TMEM4LOAD26SM100_TMEM_LOAD_32dp32b16xENS4_13SM90_TMA_LOADENS12_INS13_ILi2ELi4ELi3EEES16_NST_INS5_IJSB_S1L_EEENS5_IJS1L_SC_EEEEEEENS4_39AutoVectorizingCopyWithAssumedAlignmentILi128EEENS4_14SM90_TMA_STOREES26_S28_S28_EEEvvEEEEvNT_6ParamsE --------------------------
	.section	.nv.info._ZN7cutlass13device_kernelINS_4gemm6kernel13GemmUniversalIN4cute5tupleIJiiiiEEENS1_10collective13CollectiveMmaINS1_35MainloopSm100TmaUmmaWarpSpecializedILi16ELi2ELi4ENS5_IJNS4_1CILi8EEENSA_ILi1EEESC_EEEEENS5_IJNSA_ILi128EEENSA_ILi64EEENSA_ILi32EEEEEENS_10tfloat32_tENS5_IJlSC_lEEESJ_SK_NS4_8TiledMMAINS4_8MMA_AtomIJNS4_23SM100_MMA_TF32_2x1SM_SSISJ_SJ_fLi128ELi64ELNS4_4UMMA5MajorE0ELSP_0ELNSO_7ScaleInE0ELSQ_0EEEEEENS4_6LayoutINS5_IJSC_SC_SC_EEENS5_IJNSA_ILi0EEESV_SV_EEEEENS5_IJNS4_10UnderscoreESY_SY_EEEEENS4_18SM100_TMA_2SM_LOADENS4_14ComposedLayoutINS4_7SwizzleILi3ELi4ELi3EEENS4_18smem_ptr_flag_bitsILi32EEENST_INS5_IJSB_SH_EEENS5_IJSH_SC_EEEEEEEvNS4_8identityENS4_28SM100_TMA_2SM_LOAD_MULTICASTES1A_vS1B_EENS_8epilogue10collective18CollectiveEpilogueINS1E_23Sm100TmaWarpSpecializedILi3ELi2ELi16ELb1ELb0EEEJNS5_IJSG_SG_SH_EEENS5_IJNST_ISG_SC_EENST_INS5_IJNSA_ILi16EEENSA_ILi2EEEEEENS5_IJSC_SH_EEEEEEEESJ_SK_SJ_SK_NS1E_6fusion15FusionCallbacksIS1I_NS1R_17LinearCombinationISJ_fSJ_fLNS_15FloatRoundStyleE2EEES1J_S1Q_JEEENS4_5SM1004TMEM4LOAD26SM100_TMEM_LOAD_32dp32b16xENS4_13SM90_TMA_LOADENS12_INS13_ILi2ELi4ELi3EEES16_NST_INS5_IJSB_S1L_EEENS5_IJS1L_SC_EEEEEEENS4_39AutoVectorizingCopyWithAssumedAlignmentILi128EEENS4_14SM90_TMA_STOREES26_S28_S28_EEEvvEEEEvNT_6ParamsE,"",@"SHT_CUDA_INFO"
	.sectionflags	@""
	.align	4


	//----- nvinfo : EIATTR_CUDA_API_VERSION
	.align		4
        /*0000*/ 	.byte	0x04, 0x37
        /*0002*/ 	.short	(.L_31 - .L_30)
.L_30:
        /*0004*/ 	.word	0x00000082


	//----- nvinfo : EIATTR_KPARAM_INFO
	.align		4
.L_31:
        /*0008*/ 	.byte	0x04, 0x17
        /*000a*/ 	.short	(.L_33 - .L_32)
.L_32:
        /*000c*/ 	.word	0x00000000
        /*0010*/ 	.short	0x0000
        /*0012*/ 	.short	0x0000
        /*0014*/ 	.byte	0x00, 0xf0, 0x01, 0x20


	//----- nvinfo : EIATTR_AT_ENTRY_FRAGMENTS
	.align		4
.L_33:
        /*0018*/ 	.byte	0x04, 0x4f
        /*001a*/ 	.short	(.L_35 - .L_34)


	//   ....[0]....
.L_34:
        /*001c*/ 	.word	0x00000007


	//----- nvinfo : EIATTR_RESERVED_SMEM_USED
	.align		4
.L_35:
        /*0020*/ 	.byte	0x01, 0x41
	.zero		2


	//----- nvinfo : EIATTR_SPARSE_MMA_MASK
	.align		4
        /*0024*/ 	.byte	0x03, 0x50
        /*0026*/ 	.short	0x0000


	//----- nvinfo : EIATTR_TCGEN05_2CTA_USED
	.align		4
        /*0028*/ 	.byte	0x01, 0x52
	.zero		2


	//----- nvinfo : EIATTR_MAXREG_COUNT
	.align		4
        /*002c*/ 	.byte	0x03, 0x1b
        /*002e*/ 	.short	0x00ff


	//----- nvinfo : EIATTR_NUM_BARRIERS
	.align		4
        /*0030*/ 	.byte	0x02, 0x4c
        /*0032*/ 	.byte	0x07
	.zero		1


	//----- nvinfo : EIATTR_EXTERNS
	.align		4
        /*0034*/ 	.byte	0x04, 0x0f
        /*0036*/ 	.short	(.L_37 - .L_36)


	//   ....[0]....
	.align		4
.L_36:
        /*0038*/ 	.word	index@(__assertfail)


	//----- nvinfo : EIATTR_MERCURY_ISA_VERSION
	.align		4
.L_37:
        /*003c*/ 	.byte	0x03, 0x5f
        /*003e*/ 	.short	0x0101


	//----- nvinfo : EIATTR_INT_WARP_WIDE_INSTR_OFFSETS
	.align		4
        /*0040*/ 	.byte	0x04, 0x31
        /*0042*/ 	.short	(.L_39 - .L_38)


	//   ....[0]....
.L_38:
        /*0044*/ 	.word	0x00000f70


	//   ....[1]....
        /*0048*/ 	.word	0x00001020


	//   ....[2]....
        /*004c*/ 	.word	0x00004c50


	//   ....[3]....
        /*0050*/ 	.word	0x00004c70


	//   ....[4]....
        /*0054*/ 	.word	0x00004ca0


	//   ....[5]....
        /*0058*/ 	.word	0x00005830


	//   ....[6]....
        /*005c*/ 	.word	0x00005990


	//   ....[7]....
        /*0060*/ 	.word	0x00005a40


	//   ....[8]....
        /*0064*/ 	.word	0x00005b50


	//   ....[9]....
        /*0068*/ 	.word	0x00005c70


	//   ....[10]....
        /*006c*/ 	.word	0x00005d10


	//----- nvinfo : EIATTR_COOP_GROUP_MASK_REGIDS
	.align		4
.L_39:
        /*0070*/ 	.byte	0x04, 0x29
        /*0072*/ 	.short	(.L_41 - .L_40)


	//   ....[0]....
.L_40:
        /*0074*/ 	.word	0xffffffff


	//   ....[1]....
        /*0078*/ 	.word	0xffffffff


	//   ....[2]....
        /*007c*/ 	.word	0xffffffff


	//   ....[3]....
        /*0080*/ 	.word	0xffffffff


	//   ....[4]....
        /*0084*/ 	.word	0xffffffff


	//   ....[5]....
        /*0088*/ 	.word	0xffffffff


	//   ....[6]....
        /*008c*/ 	.word	0xffffffff


	//   ....[7]....
        /*0090*/ 	.word	0xffffffff


	//   ....[8]....
        /*0094*/ 	.word	0xffffffff


	//   ....[9]....
        /*0098*/ 	.word	0xffffffff


	//   ....[10]....
        /*009c*/ 	.word	0xffffffff


	//   ....[11]....
        /*00a0*/ 	.word	0xffffffff


	//   ....[12]....
        /*00a4*/ 	.word	0xffffffff


	//   ....[13]....
        /*00a8*/ 	.word	0xffffffff


	//----- nvinfo : EIATTR_COOP_GROUP_INSTR_OFFSETS
	.align		4
.L_41:
        /*00ac*/ 	.byte	0x04, 0x28
        /*00ae*/ 	.short	(.L_43 - .L_42)


	//   ....[0]....
.L_42:
        /*00b0*/ 	.word	0x000000b0


	//   ....[1]....
        /*00b4*/ 	.word	0x00000520


	//   ....[2]....
        /*00b8*/ 	.word	0x000008a0


	//   ....[3]....
        /*00bc*/ 	.word	0x00000a20


	//   ....[4]....
        /*00c0*/ 	.word	0x00000b20


	//   ....[5]....
        /*00c4*/ 	.word	0x00000c90


	//   ....[6]....
        /*00c8*/ 	.word	0x00000e30


	//   ....[7]....
        /*00cc*/ 	.word	0x00001090


	//   ....[8]....
        /*00d0*/ 	.word	0x00002490


	//   ....[9]....
        /*00d4*/ 	.word	0x00003a30


	//   ....[10]....
        /*00d8*/ 	.word	0x00003f00


	//   ....[11]....
        /*00dc*/ 	.word	0x00003f30


	//   ....[12]....
        /*00e0*/ 	.word	0x00004b50


	//   ....[13]....
        /*00e4*/ 	.word	0x00004d60


	//----- nvinfo : EIATTR_VRC_CTA_INIT_COUNT
	.align		4
.L_43:
        /*00e8*/ 	.byte	0x02, 0x4a
        /*00ea*/ 	.byte	0x80
	.zero		1


	//----- nvinfo : EIATTR_SYSCALL_OFFSETS
	.align		4
        /*00ec*/ 	.byte	0x04, 0x46
        /*00ee*/ 	.short	(.L_45 - .L_44)


	//   ....[0]....
.L_44:
        /*00f0*/ 	.word	0x000069f0


	//   ....[1]....
        /*00f4*/ 	.word	0x00006ae0


	//   ....[2]....
        /*00f8*/ 	.word	0x00007380


	//   ....[3]....
        /*00fc*/ 	.word	0x00007da0


	//----- nvinfo : EIATTR_MBARRIER_INSTR_OFFSETS
	.align		4
.L_45:
        /*0100*/ 	.byte	0x04, 0x39
        /*0102*/ 	.short	(.L_47 - .L_46)


	//   ....[0]....
.L_46:
        /*0104*/ 	.word	0x00000680
        /*0108*/ 	.word	0x000000ff
        /*010c*/ 	.word	0x00000000
        /*0110*/ 	.short	0x0100
        /*0112*/ 	.byte	0x04
	.zero		1


	//   ....[1]....
        /*0114*/ 	.word	0x00000690
        /*0118*/ 	.word	0x000000ff
        /*011c*/ 	.word	0x00000080
        /*0120*/ 	.short	0x0100
        /*0122*/ 	.byte	0x04
	.zero		1


	//   ....[2]....
        /*0124*/ 	.word	0x000006a0
        /*0128*/ 	.word	0x000000ff
        /*012c*/ 	.word	0x00000008
        /*0130*/ 	.short	0x0100
        /*0132*/ 	.byte	0x04
	.zero		1


	//   ....[3]....
        /*0134*/ 	.word	0x000006b0
        /*0138*/ 	.word	0x000000ff
        /*013c*/ 	.word	0x00000088
        /*0140*/ 	.short	0x0100
        /*0142*/ 	.byte	0x04
	.zero		1


	//   ....[4]....
        /*0144*/ 	.word	0x000006c0
        /*0148*/ 	.word	0x000000ff
        /*014c*/ 	.word	0x00000010
        /*0150*/ 	.short	0x0100
        /*0152*/ 	.byte	0x04
	.zero		1


	//   ....[5]....
        /*0154*/ 	.word	0x000006d0
        /*0158*/ 	.word	0x000000ff
        /*015c*/ 	.word	0x00000090
        /*0160*/ 	.short	0x0100
        /*0162*/ 	.byte	0x04
	.zero		1


	//   ....[6]....
        /*0164*/ 	.word	0x000006e0
        /*0168*/ 	.word	0x000000ff
        /*016c*/ 	.word	0x00000018
        /*0170*/ 	.short	0x0100
        /*0172*/ 	.byte	0x04
	.zero		1


	//   ....[7]....
        /*0174*/ 	.word	0x000006f0
        /*0178*/ 	.word	0x000000ff
        /*017c*/ 	.word	0x00000098
        /*0180*/ 	.short	0x0100
        /*0182*/ 	.byte	0x04
	.zero		1


	//   ....[8]....
        /*0184*/ 	.word	0x00000700
        /*0188*/ 	.word	0x000000ff
        /*018c*/ 	.word	0x00000020
        /*0190*/ 	.short	0x0100
        /*0192*/ 	.byte	0x04
	.zero		1


	//   ....[9]....
        /*0194*/ 	.word	0x00000710
        /*0198*/ 	.word	0x000000ff
        /*019c*/ 	.word	0x000000a0
        /*01a0*/ 	.short	0x0100
        /*01a2*/ 	.byte	0x04
	.zero		1


	//   ....[10]....
        /*01a4*/ 	.word	0x00000720
        /*01a8*/ 	.word	0x000000ff
        /*01ac*/ 	.word	0x00000028
        /*01b0*/ 	.short	0x0100
        /*01b2*/ 	.byte	0x04
	.zero		1


	//   ....[11]....
        /*01b4*/ 	.word	0x00000730
        /*01b8*/ 	.word	0x000000ff
        /*01bc*/ 	.word	0x000000a8
        /*01c0*/ 	.short	0x0100
        /*01c2*/ 	.byte	0x04
	.zero		1


	//   ....[12]....
        /*01c4*/ 	.word	0x00000740
        /*01c8*/ 	.word	0x000000ff
        /*01cc*/ 	.word	0x00000030
        /*01d0*/ 	.short	0x0100
        /*01d2*/ 	.byte	0x04
	.zero		1


	//   ....[13]....
        /*01d4*/ 	.word	0x00000750
        /*01d8*/ 	.word	0x000000ff
        /*01dc*/ 	.word	0x000000b0
        /*01e0*/ 	.short	0x0100
        /*01e2*/ 	.byte	0x04
	.zero		1


	//   ....[14]....
        /*01e4*/ 	.word	0x00000760
        /*01e8*/ 	.word	0x000000ff
        /*01ec*/ 	.word	0x00000038
        /*01f0*/ 	.short	0x0100
        /*01f2*/ 	.byte	0x04
	.zero		1


	//   ....[15]....
        /*01f4*/ 	.word	0x00000770
        /*01f8*/ 	.word	0x000000ff
        /*01fc*/ 	.word	0x000000b8
        /*0200*/ 	.short	0x0100
        /*0202*/ 	.byte	0x04
	.zero		1


	//   ....[16]....
        /*0204*/ 	.word	0x00000780
        /*0208*/ 	.word	0x000000ff
        /*020c*/ 	.word	0x00000040
        /*0210*/ 	.short	0x0100
        /*0212*/ 	.byte	0x04
	.zero		1


	//   ....[17]....
        /*0214*/ 	.word	0x00000790
        /*0218*/ 	.word	0x000000ff
        /*021c*/ 	.word	0x000000c0
        /*0220*/ 	.short	0x0100
        /*0222*/ 	.byte	0x04
	.zero		1


	//   ....[18]....
        /*0224*/ 	.word	0x000007a0
        /*0228*/ 	.word	0x000000ff
        /*022c*/ 	.word	0x00000048
        /*0230*/ 	.short	0x0100
        /*0232*/ 	.byte	0x04
	.zero		1


	//   ....[19]....
        /*0234*/ 	.word	0x000007b0
        /*0238*/ 	.word	0x000000ff
        /*023c*/ 	.word	0x000000c8
        /*0240*/ 	.short	0x0100
        /*0242*/ 	.byte	0x04
	.zero		1


	//   ....[20]....
        /*0244*/ 	.word	0x000007c0
        /*0248*/ 	.word	0x000000ff
        /*024c*/ 	.word	0x00000050
        /*0250*/ 	.short	0x0100
        /*0252*/ 	.byte	0x04
	.zero		1


	//   ....[21]....
        /*0254*/ 	.word	0x000007d0
        /*0258*/ 	.word	0x000000ff
        /*025c*/ 	.word	0x000000d0
        /*0260*/ 	.short	0x0100
        /*0262*/ 	.byte	0x04
	.zero		1


	//   ....[22]....
        /*0264*/ 	.word	0x000007e0
        /*0268*/ 	.word	0x000000ff
        /*026c*/ 	.word	0x00000058
        /*0270*/ 	.short	0x0100
        /*0272*/ 	.byte	0x04
	.zero		1


	//   ....[23]....
        /*0274*/ 	.word	0x000007f0
        /*0278*/ 	.word	0x000000ff
        /*027c*/ 	.word	0x000000d8
        /*0280*/ 	.short	0x0100
        /*0282*/ 	.byte	0x04
	.zero		1


	//   ....[24]....
        /*0284*/ 	.word	0x00000800
        /*0288*/ 	.word	0x000000ff
        /*028c*/ 	.word	0x00000060
        /*0290*/ 	.short	0x0100
        /*0292*/ 	.byte	0x04
	.zero		1


	//   ....[25]....
        /*0294*/ 	.word	0x00000810
        /*0298*/ 	.word	0x000000ff
        /*029c*/ 	.word	0x000000e0
        /*02a0*/ 	.short	0x0100
        /*02a2*/ 	.byte	0x04
	.zero		1


	//   ....[26]....
        /*02a4*/ 	.word	0x00000820
        /*02a8*/ 	.word	0x000000ff
        /*02ac*/ 	.word	0x00000068
        /*02b0*/ 	.short	0x0100
        /*02b2*/ 	.byte	0x04
	.zero		1


	//   ....[27]....
        /*02b4*/ 	.word	0x00000830
        /*02b8*/ 	.word	0x000000ff
        /*02bc*/ 	.word	0x000000e8
        /*02c0*/ 	.short	0x0100
        /*02c2*/ 	.byte	0x04
	.zero		1


	//   ....[28]....
        /*02c4*/ 	.word	0x00000840
        /*02c8*/ 	.word	0x000000ff
        /*02cc*/ 	.word	0x00000070
        /*02d0*/ 	.short	0x0100
        /*02d2*/ 	.byte	0x04
	.zero		1


	//   ....[29]....
        /*02d4*/ 	.word	0x00000850
        /*02d8*/ 	.word	0x000000ff
        /*02dc*/ 	.word	0x000000f0
        /*02e0*/ 	.short	0x0100
        /*02e2*/ 	.byte	0x04
	.zero		1


	//   ....[30]....
        /*02e4*/ 	.word	0x00000860
        /*02e8*/ 	.word	0x000000ff
        /*02ec*/ 	.word	0x00000078
        /*02f0*/ 	.short	0x0100
        /*02f2*/ 	.byte	0x04
	.zero		1


	//   ....[31]....
        /*02f4*/ 	.word	0x00000870
        /*02f8*/ 	.word	0x000000ff
        /*02fc*/ 	.word	0x000000f8
        /*0300*/ 	.short	0x0100
        /*0302*/ 	.byte	0x04
	.zero		1


	//   ....[32]....
        /*0304*/ 	.word	0x000009b0
        /*0308*/ 	.word	0x000000ff
        /*030c*/ 	.word	0x00000100
        /*0310*/ 	.short	0x0100
        /*0312*/ 	.byte	0x04
	.zero		1


	//   ....[33]....
        /*0314*/ 	.word	0x000009c0
        /*0318*/ 	.word	0x000000ff
        /*031c*/ 	.word	0x00000118
        /*0320*/ 	.short	0x0100
        /*0322*/ 	.byte	0x04
	.zero		1


	//   ....[34]....
        /*0324*/ 	.word	0x000009d0
        /*0328*/ 	.word	0x000000ff
        /*032c*/ 	.word	0x00000108
        /*0330*/ 	.short	0x0100
        /*0332*/ 	.byte	0x04
	.zero		1


	//   ....[35]....
        /*0334*/ 	.word	0x000009e0
        /*0338*/ 	.word	0x000000ff
        /*033c*/ 	.word	0x00000120
        /*0340*/ 	.short	0x0100
        /*0342*/ 	.byte	0x04
	.zero		1


	//   ....[36]....
        /*0344*/ 	.word	0x000009f0
        /*0348*/ 	.word	0x000000ff
        /*034c*/ 	.word	0x00000110
        /*0350*/ 	.short	0x0100
        /*0352*/ 	.byte	0x04
	.zero		1


	//   ....[37]....
        /*0354*/ 	.word	0x00000a00
        /*0358*/ 	.word	0x000000ff
        /*035c*/ 	.word	0x00000128
        /*0360*/ 	.short	0x0100
        /*0362*/ 	.byte	0x04
	.zero		1


	//   ....[38]....
        /*0364*/ 	.word	0x00000af0
        /*0368*/ 	.word	0x000000ff
        /*036c*/ 	.word	0x00000130
        /*0370*/ 	.short	0x0100
        /*0372*/ 	.byte	0x06
	.zero		1


	//   ....[39]....
        /*0374*/ 	.word	0x00000b00
        /*0378*/ 	.word	0x000000ff
        /*037c*/ 	.word	0x00000138
        /*0380*/ 	.short	0x0100
        /*0382*/ 	.byte	0x06
	.zero		1


	//   ....[40]....
        /*0384*/ 	.word	0x00000c40
        /*0388*/ 	.word	0x000000ff
        /*038c*/ 	.word	0x00000140
        /*0390*/ 	.short	0x0100
        /*0392*/ 	.byte	0x06
	.zero		1


	//   ....[41]....
        /*0394*/ 	.word	0x00000c50
        /*0398*/ 	.word	0x000000ff
        /*039c*/ 	.word	0x00000150
        /*03a0*/ 	.short	0x0100
        /*03a2*/ 	.byte	0x06
	.zero		1


	//   ....[42]....
        /*03a4*/ 	.word	0x00000c60
        /*03a8*/ 	.word	0x000000ff
        /*03ac*/ 	.word	0x00000148
        /*03b0*/ 	.short	0x0100
        /*03b2*/ 	.byte	0x06
	.zero		1


	//   ....[43]....
        /*03b4*/ 	.word	0x00000c70
        /*03b8*/ 	.word	0x000000ff
        /*03bc*/ 	.word	0x00000158
        /*03c0*/ 	.short	0x0100
        /*03c2*/ 	.byte	0x06
	.zero		1


	//   ....[44]....
        /*03c4*/ 	.word	0x00000da0
        /*03c8*/ 	.word	0x000000ff
        /*03cc*/ 	.word	0x00000160
        /*03d0*/ 	.short	0x0100
        /*03d2*/ 	.byte	0x04
	.zero		1


	//   ....[45]....
        /*03d4*/ 	.word	0x00000db0
        /*03d8*/ 	.word	0x000000ff
        /*03dc*/ 	.word	0x00000180
        /*03e0*/ 	.short	0x0100
        /*03e2*/ 	.byte	0x04
	.zero		1


	//   ....[46]....
        /*03e4*/ 	.word	0x00000dc0
        /*03e8*/ 	.word	0x000000ff
        /*03ec*/ 	.word	0x00000168
        /*03f0*/ 	.short	0x0100
        /*03f2*/ 	.byte	0x04
	.zero		1


	//   ....[47]....
        /*03f4*/ 	.word	0x00000dd0
        /*03f8*/ 	.word	0x000000ff
        /*03fc*/ 	.word	0x00000188
        /*0400*/ 	.short	0x0100
        /*0402*/ 	.byte	0x04
	.zero		1


	//   ....[48]....
        /*0404*/ 	.word	0x00000de0
        /*0408*/ 	.word	0x000000ff
        /*040c*/ 	.word	0x00000170
        /*0410*/ 	.short	0x0100
        /*0412*/ 	.byte	0x04
	.zero		1


	//   ....[49]....
        /*0414*/ 	.word	0x00000df0
        /*0418*/ 	.word	0x000000ff
        /*041c*/ 	.word	0x00000190
        /*0420*/ 	.short	0x0100
        /*0422*/ 	.byte	0x04
	.zero		1


	//   ....[50]....
        /*0424*/ 	.word	0x00000e00
        /*0428*/ 	.word	0x000000ff
        /*042c*/ 	.word	0x00000178
        /*0430*/ 	.short	0x0100
        /*0432*/ 	.byte	0x04
	.zero		1


	//   ....[51]....
        /*0434*/ 	.word	0x00000e10
        /*0438*/ 	.word	0x000000ff
        /*043c*/ 	.word	0x00000198
        /*0440*/ 	.short	0x0100
        /*0442*/ 	.byte	0x04
	.zero		1


	//   ....[52]....
        /*0444*/ 	.word	0x00000f10
        /*0448*/ 	.word	0x000000ff
        /*044c*/ 	.word	0x000001a0
        /*0450*/ 	.short	0x0100
        /*0452*/ 	.byte	0x04
	.zero		1


	//   ....[53]....
        /*0454*/ 	.word	0x00000f20
        /*0458*/ 	.word	0x000000ff
        /*045c*/ 	.word	0x000001b0
        /*0460*/ 	.short	0x0100
        /*0462*/ 	.byte	0x04
	.zero		1


	//   ....[54]....
        /*0464*/ 	.word	0x00000f30
        /*0468*/ 	.word	0x000000ff
        /*046c*/ 	.word	0x000001a8
        /*0470*/ 	.short	0x0100
        /*0472*/ 	.byte	0x04
	.zero		1


	//   ....[55]....
        /*0474*/ 	.word	0x00000f40
        /*0478*/ 	.word	0x000000ff
        /*047c*/ 	.word	0x000001b8
        /*0480*/ 	.short	0x0100
        /*0482*/ 	.byte	0x04
	.zero		1


	//   ....[56]....
        /*0484*/ 	.word	0x00001040
        /*0488*/ 	.word	0x000000ff
        /*048c*/ 	.word	0x000001c0
        /*0490*/ 	.short	0x0100
        /*0492*/ 	.byte	0x06
	.zero		1


	//   ....[57]....
        /*0494*/ 	.word	0x00001cd0
        /*0498*/ 	.word	0x00000000
        /*049c*/ 	.word	0x000001b0
        /*04a0*/ 	.short	0x010a
        /*04a2*/ 	.byte	0xff
	.zero		1


	//   ....[58]....
        /*04a4*/ 	.word	0x00001cf0
        /*04a8*/ 	.word	0x00000000
        /*04ac*/ 	.word	0x000001a0
        /*04b0*/ 	.short	0x0101
        /*04b2*/ 	.byte	0xff
	.zero		1


	//   ....[59]....
        /*04b4*/ 	.word	0x00001da0
        /*04b8*/ 	.word	0x000000ff
        /*04bc*/ 	.word	0x00000080
        /*04c0*/ 	.short	0x010a
        /*04c2*/ 	.byte	0x04
	.zero		1


	//   ....[60]....
        /*04c4*/ 	.word	0x00001e70
        /*04c8*/ 	.word	0x000000ff
        /*04cc*/ 	.word	0x00000080
        /*04d0*/ 	.short	0x010a
        /*04d2*/ 	.byte	0x21
	.zero		1


	//   ....[61]....
        /*04d4*/ 	.word	0x00002020
        /*04d8*/ 	.word	0x000000ff
        /*04dc*/ 	.word	0x00000080
        /*04e0*/ 	.short	0x010a
        /*04e2*/ 	.byte	0x05
	.zero		1


	//   ....[62]....
        /*04e4*/ 	.word	0x00002140
        /*04e8*/ 	.word	0x000000ff
        /*04ec*/ 	.word	0x00000138
        /*04f0*/ 	.short	0x0101
        /*04f2*/ 	.byte	0x0d
	.zero		1


	//   ....[63]....
        /*04f4*/ 	.word	0x00002160
        /*04f8*/ 	.word	0x000000ff
        /*04fc*/ 	.word	0x00000080
        /*0500*/ 	.short	0x010a
        /*0502*/ 	.byte	0x04
	.zero		1


	//   ....[64]....
        /*0504*/ 	.word	0x000021e0
        /*0508*/ 	.word	0x000000ff
        /*050c*/ 	.word	0x00000080
        /*0510*/ 	.short	0x010a
        /*0512*/ 	.byte	0x09
	.zero		1


	//   ....[65]....
        /*0514*/ 	.word	0x000023b0
        /*0518*/ 	.word	0x000000ff
        /*051c*/ 	.word	0x00000080
        /*0520*/ 	.short	0x010a
        /*0522*/ 	.byte	0x05
	.zero		1


	//   ....[66]....
        /*0524*/ 	.word	0x000024c0
        /*0528*/ 	.word	0x00000003
        /*052c*/ 	.word	0x00000140
        /*0530*/ 	.short	0x010a
        /*0532*/ 	.byte	0xff
	.zero		1


	//   ....[67]....
        /*0534*/ 	.word	0x00002610
        /*0538*/ 	.word	0x00000000
        /*053c*/ 	.word	0x00000000
        /*0540*/ 	.short	0x0101
        /*0542*/ 	.byte	0xff
	.zero		1


	//   ....[68]....
        /*0544*/ 	.word	0x00002bc0
        /*0548*/ 	.word	0x000000ff
        /*054c*/ 	.word	0x00000000
        /*0550*/ 	.short	0x010a
        /*0552*/ 	.byte	0x04
	.zero		1


	//   ....[69]....
        /*0554*/ 	.word	0x00002c50
        /*0558*/ 	.word	0x000000ff
        /*055c*/ 	.word	0x00000000
        /*0560*/ 	.short	0x010a
        /*0562*/ 	.byte	0x05
	.zero		1


	//   ....[70]....
        /*0564*/ 	.word	0x00002ce0
        /*0568*/ 	.word	0x000000ff
        /*056c*/ 	.word	0x00000000
        /*0570*/ 	.short	0x010a
        /*0572*/ 	.byte	0x05
	.zero		1


	//   ....[71]....
        /*0574*/ 	.word	0x00002d70
        /*0578*/ 	.word	0x000000ff
        /*057c*/ 	.word	0x00000000
        /*0580*/ 	.short	0x010a
        /*0582*/ 	.byte	0x05
	.zero		1


	//   ....[72]....
        /*0584*/ 	.word	0x00002e00
        /*0588*/ 	.word	0x000000ff
        /*058c*/ 	.word	0x00000000
        /*0590*/ 	.short	0x010a
        /*0592*/ 	.byte	0x05
	.zero		1


	//   ....[73]....
        /*0594*/ 	.word	0x00002e90
        /*0598*/ 	.word	0x000000ff
        /*059c*/ 	.word	0x00000000
        /*05a0*/ 	.short	0x010a
        /*05a2*/ 	.byte	0x05
	.zero		1


	//   ....[74]....
        /*05a4*/ 	.word	0x00002f20
        /*05a8*/ 	.word	0x000000ff
        /*05ac*/ 	.word	0x00000000
        /*05b0*/ 	.short	0x010a
        /*05b2*/ 	.byte	0x05
	.zero		1


	//   ....[75]....
        /*05b4*/ 	.word	0x00002fb0
        /*05b8*/ 	.word	0x000000ff
        /*05bc*/ 	.word	0x00000000
        /*05c0*/ 	.short	0x010a
        /*05c2*/ 	.byte	0x05
	.zero		1


	//   ....[76]....
        /*05c4*/ 	.word	0x00003040
        /*05c8*/ 	.word	0x000000ff
        /*05cc*/ 	.word	0x00000000
        /*05d0*/ 	.short	0x010a
        /*05d2*/ 	.byte	0x05
	.zero		1


	//   ....[77]....
        /*05d4*/ 	.word	0x000030d0
        /*05d8*/ 	.word	0x000000ff
        /*05dc*/ 	.word	0x00000000
        /*05e0*/ 	.short	0x010a
        /*05e2*/ 	.byte	0x05
	.zero		1


	//   ....[78]....
        /*05e4*/ 	.word	0x00003160
        /*05e8*/ 	.word	0x000000ff
        /*05ec*/ 	.word	0x00000000
        /*05f0*/ 	.short	0x010a
        /*05f2*/ 	.byte	0x05
	.zero		1


	//   ....[79]....
        /*05f4*/ 	.word	0x000031f0
        /*05f8*/ 	.word	0x000000ff
        /*05fc*/ 	.word	0x00000000
        /*0600*/ 	.short	0x010a
        /*0602*/ 	.byte	0x05
	.zero		1


	//   ....[80]....
        /*0604*/ 	.word	0x00003280
        /*0608*/ 	.word	0x000000ff
        /*060c*/ 	.word	0x00000000
        /*0610*/ 	.short	0x010a
        /*0612*/ 	.byte	0x05
	.zero		1


	//   ....[81]....
        /*0614*/ 	.word	0x00003310
        /*0618*/ 	.word	0x000000ff
        /*061c*/ 	.word	0x00000000
        /*0620*/ 	.short	0x010a
        /*0622*/ 	.byte	0x05
	.zero		1


	//   ....[82]....
        /*0624*/ 	.word	0x000033a0
        /*0628*/ 	.word	0x000000ff
        /*062c*/ 	.word	0x00000000
        /*0630*/ 	.short	0x010a
        /*0632*/ 	.byte	0x05
	.zero		1


	//   ....[83]....
        /*0634*/ 	.word	0x00003440
        /*0638*/ 	.word	0x00000000
        /*063c*/ 	.word	0x00000000
        /*0640*/ 	.short	0x010a
        /*0642*/ 	.byte	0xff
	.zero		1


	//   ....[84]....
        /*0644*/ 	.word	0x00003580
        /*0648*/ 	.word	0x00000002
        /*064c*/ 	.word	0x000001a0
        /*0650*/ 	.short	0x010a
        /*0652*/ 	.byte	0xff
	.zero		1


	//   ....[85]....
        /*0654*/ 	.word	0x000035e0
        /*0658*/ 	.word	0x00000004
        /*065c*/ 	.word	0x00000000
        /*0660*/ 	.short	0x0101
        /*0662*/ 	.byte	0xff
	.zero		1


	//   ....[86]....
        /*0664*/ 	.word	0x00003600
        /*0668*/ 	.word	0x000000ff
        /*066c*/ 	.word	0x00000150
        /*0670*/ 	.short	0x010a
        /*0672*/ 	.byte	0x04
	.zero		1


	//   ....[87]....
        /*0674*/ 	.word	0x00003720
        /*0678*/ 	.word	0x00000002
        /*067c*/ 	.word	0x00000140
        /*0680*/ 	.short	0x010a
        /*0682*/ 	.byte	0xff
	.zero		1


	//   ....[88]....
        /*0684*/ 	.word	0x00003830
        /*0688*/ 	.word	0x00000002
        /*068c*/ 	.word	0x00000000
        /*0690*/ 	.short	0x0101
        /*0692*/ 	.byte	0xff
	.zero		1


	//   ....[89]....
        /*0694*/ 	.word	0x000038c0
        /*0698*/ 	.word	0x000000ff
        /*069c*/ 	.word	0x00000150
        /*06a0*/ 	.short	0x0106
        /*06a2*/ 	.byte	0x04
	.zero		1


	//   ....[90]....
        /*06a4*/ 	.word	0x000038e0
        /*06a8*/ 	.word	0x000000ff
        /*06ac*/ 	.word	0x00000150
        /*06b0*/ 	.short	0x010a
        /*06b2*/ 	.byte	0x04
	.zero		1


	//   ....[91]....
        /*06b4*/ 	.word	0x00003970
        /*06b8*/ 	.word	0x000000ff
        /*06bc*/ 	.word	0x00000150
        /*06c0*/ 	.short	0x0106
        /*06c2*/ 	.byte	0x07
	.zero		1


	//   ....[92]....
        /*06c4*/ 	.word	0x000039b0
        /*06c8*/ 	.word	0x00000000
        /*06cc*/ 	.word	0x00000150
        /*06d0*/ 	.short	0x010a
        /*06d2*/ 	.byte	0xff
	.zero		1


	//   ....[93]....
        /*06d4*/ 	.word	0x00003c00
        /*06d8*/ 	.word	0x000000ff
        /*06dc*/ 	.word	0x00000008
        /*06e0*/ 	.short	0x010a
        /*06e2*/ 	.byte	0x05
	.zero		1


	//   ....[94]....
        /*06e4*/ 	.word	0x00003c20
        /*06e8*/ 	.word	0x000000ff
        /*06ec*/ 	.word	0x00000008
        /*06f0*/ 	.short	0x010a
        /*06f2*/ 	.byte	0x05
	.zero		1


	//   ....[95]....
        /*06f4*/ 	.word	0x00003db0
        /*06f8*/ 	.word	0x000000ff
        /*06fc*/ 	.word	0x00000008
        /*0700*/ 	.short	0x010a
        /*0702*/ 	.byte	0x05
	.zero		1


	//   ....[96]....
        /*0704*/ 	.word	0x00003dd0
        /*0708*/ 	.word	0x000000ff
        /*070c*/ 	.word	0x00000008
        /*0710*/ 	.short	0x010a
        /*0712*/ 	.byte	0x05
	.zero		1


	//   ....[97]....
        /*0714*/ 	.word	0x00003e90
        /*0718*/ 	.word	0x000000ff
        /*071c*/ 	.word	0x00000000
        /*0720*/ 	.short	0x0101
        /*0722*/ 	.byte	0x04
	.zero		1


	//   ....[98]....
        /*0724*/ 	.word	0x000041d0
        /*0728*/ 	.word	0x00000000
        /*072c*/ 	.word	0x00000140
        /*0730*/ 	.short	0x010a
        /*0732*/ 	.byte	0xff
	.zero		1


	//   ....[99]....
        /*0734*/ 	.word	0x00004290
        /*0738*/ 	.word	0x00000000
        /*073c*/ 	.word	0x00000000
        /*0740*/ 	.short	0x0101
        /*0742*/ 	.byte	0xff
	.zero		1


	//   ....[100]....
        /*0744*/ 	.word	0x00004350
        /*0748*/ 	.word	0x000000ff
        /*074c*/ 	.word	0x00000000
        /*0750*/ 	.short	0x010a
        /*0752*/ 	.byte	0x04
	.zero		1


	//   ....[101]....
        /*0754*/ 	.word	0x00004360
        /*0758*/ 	.word	0x000000ff
        /*075c*/ 	.word	0x00000180
        /*0760*/ 	.short	0x010a
        /*0762*/ 	.byte	0x1f
	.zero		1


	//   ....[102]....
        /*0764*/ 	.word	0x00004410
        /*0768*/ 	.word	0x000000ff
        /*076c*/ 	.word	0x00000000
        /*0770*/ 	.short	0x010a
        /*0772*/ 	.byte	0x05
	.zero		1


	//   ....[103]....
        /*0774*/ 	.word	0x00004540
        /*0778*/ 	.word	0x000000ff
        /*077c*/ 	.word	0x00000000
        /*0780*/ 	.short	0x010a
        /*0782*/ 	.byte	0x04
	.zero		1


	//   ....[104]....
        /*0784*/ 	.word	0x00004840
        /*0788*/ 	.word	0x000000ff
        /*078c*/ 	.word	0x00000000
        /*0790*/ 	.short	0x010a
        /*0792*/ 	.byte	0x04
	.zero		1


	//   ....[105]....
        /*0794*/ 	.word	0x000048d0
        /*0798*/ 	.word	0x000000ff
        /*079c*/ 	.word	0x00000000
        /*07a0*/ 	.short	0x010a
        /*07a2*/ 	.byte	0x05
	.zero		1


	//   ....[106]....
        /*07a4*/ 	.word	0x00004960
        /*07a8*/ 	.word	0x000000ff
        /*07ac*/ 	.word	0x00000000
        /*07b0*/ 	.short	0x010a
        /*07b2*/ 	.byte	0x05
	.zero		1


	//   ....[107]....
        /*07b4*/ 	.word	0x00004a00
        /*07b8*/ 	.word	0x00000000
        /*07bc*/ 	.word	0x00000000
        /*07c0*/ 	.short	0x010a
        /*07c2*/ 	.byte	0xff
	.zero		1


	//   ....[108]....
        /*07c4*/ 	.word	0x00004a40
        /*07c8*/ 	.word	0x00000000
        /*07cc*/ 	.word	0x00000000
        /*07d0*/ 	.short	0x010a
        /*07d2*/ 	.byte	0xff
	.zero		1


	//   ....[109]....
        /*07d4*/ 	.word	0x00004ab0
        /*07d8*/ 	.word	0x000000ff
        /*07dc*/ 	.word	0x00000000
        /*07e0*/ 	.short	0x0101
        /*07e2*/ 	.byte	0x04
	.zero		1


	//   ....[110]....
        /*07e4*/ 	.word	0x00004af0
        /*07e8*/ 	.word	0x000000ff
        /*07ec*/ 	.word	0x000001c0
        /*07f0*/ 	.short	0x010a
        /*07f2*/ 	.byte	0x1a
	.zero		1


	//   ....[111]....
        /*07f4*/ 	.word	0x00004b40
        /*07f8*/ 	.word	0x000000ff
        /*07fc*/ 	.word	0x00000000
        /*0800*/ 	.short	0x0101
        /*0802*/ 	.byte	0x04
	.zero		1


	//   ....[112]....
        /*0804*/ 	.word	0x00004ff0
        /*0808*/ 	.word	0x00000008
        /*080c*/ 	.word	0x00000140
        /*0810*/ 	.short	0x010a
        /*0812*/ 	.byte	0xff
	.zero		1


	//   ....[113]....
        /*0814*/ 	.word	0x00005160
        /*0818*/ 	.word	0x00000000
        /*081c*/ 	.word	0x00000000
        /*0820*/ 	.short	0x0101
        /*0822*/ 	.byte	0xff
	.zero		1


	//   ....[114]....
        /*0824*/ 	.word	0x00005630
        /*0828*/ 	.word	0x000000ff
        /*082c*/ 	.word	0x00000138
        /*0830*/ 	.short	0x010a
        /*0832*/ 	.byte	0x1d
	.zero		1


	//   ....[115]....
        /*0834*/ 	.word	0x00005800
        /*0838*/ 	.word	0x000000ff
        /*083c*/ 	.word	0x00000118
        /*0840*/ 	.short	0x010a
        /*0842*/ 	.byte	0x04
	.zero		1


	//   ....[116]....
        /*0844*/ 	.word	0x00005a60
        /*0848*/ 	.word	0x000000ff
        /*084c*/ 	.word	0x00000100
        /*0850*/ 	.short	0x010b
        /*0852*/ 	.byte	0x04
	.zero		1


	//   ....[117]....
        /*0854*/ 	.word	0x00005a70
        /*0858*/ 	.word	0x000000ff
        /*085c*/ 	.word	0x00000000
        /*0860*/ 	.short	0x0101
        /*0862*/ 	.byte	0x07
	.zero		1


	//   ....[118]....
        /*0864*/ 	.word	0x00005a80
        /*0868*/ 	.word	0x000000ff
        /*086c*/ 	.word	0x00000118
        /*0870*/ 	.short	0x010a
        /*0872*/ 	.byte	0x05
	.zero		1


	//   ....[119]....
        /*0874*/ 	.word	0x00005d30
        /*0878*/ 	.word	0x000000ff
        /*087c*/ 	.word	0x00000100
        /*0880*/ 	.short	0x010b
        /*0882*/ 	.byte	0x05
	.zero		1


	//   ....[120]....
        /*0884*/ 	.word	0x00005d40
        /*0888*/ 	.word	0x000000ff
        /*088c*/ 	.word	0x00000000
        /*0890*/ 	.short	0x0101
        /*0892*/ 	.byte	0x04
	.zero		1


	//   ....[121]....
        /*0894*/ 	.word	0x00005db0
        /*0898*/ 	.word	0x000000ff
        /*089c*/ 	.word	0x00000000
        /*08a0*/ 	.short	0x010a
        /*08a2*/ 	.byte	0x04
	.zero		1


	//   ....[122]....
        /*08a4*/ 	.word	0x00005e40
        /*08a8*/ 	.word	0x000000ff
        /*08ac*/ 	.word	0x00000000
        /*08b0*/ 	.short	0x010a
        /*08b2*/ 	.byte	0x05
	.zero		1


	//   ....[123]....
        /*08b4*/ 	.word	0x00005ee0
        /*08b8*/ 	.word	0x00000000
        /*08bc*/ 	.word	0x00000000
        /*08c0*/ 	.short	0x010a
        /*08c2*/ 	.byte	0xff
	.zero		1


	//   ....[124]....
        /*08c4*/ 	.word	0x00006280
        /*08c8*/ 	.word	0x00000003
        /*08cc*/ 	.word	0x00000140
        /*08d0*/ 	.short	0x010a
        /*08d2*/ 	.byte	0xff
	.zero		1


	//   ....[125]....
        /*08d4*/ 	.word	0x00006400
        /*08d8*/ 	.word	0x00000000
        /*08dc*/ 	.word	0x00000000
        /*08e0*/ 	.short	0x0101
        /*08e2*/ 	.byte	0xff
	.zero		1


	//   ....[126]....
        /*08e4*/ 	.word	0x00006fd0
        /*08e8*/ 	.word	0x00000000
        /*08ec*/ 	.word	0x00000100
        /*08f0*/ 	.short	0x010a
        /*08f2*/ 	.byte	0xff
	.zero		1


	//   ....[127]....
        /*08f4*/ 	.word	0x00007040
        /*08f8*/ 	.word	0x00000048
        /*08fc*/ 	.word	0x00000160
        /*0900*/ 	.short	0x010a
        /*0902*/ 	.byte	0xff
	.zero		1


	//   ....[128]....
        /*0904*/ 	.word	0x00007130
        /*0908*/ 	.word	0x00000000
        /*090c*/ 	.word	0x00000100
        /*0910*/ 	.short	0x010a
        /*0912*/ 	.byte	0xff
	.zero		1


	//   ....[129]....
        /*0914*/ 	.word	0x00007260
        /*0918*/ 	.word	0x00000048
        /*091c*/ 	.word	0x00000160
        /*0920*/ 	.short	0x010a
        /*0922*/ 	.byte	0xff
	.zero		1


	//   ....[130]....
        /*0924*/ 	.word	0x00007ae0
        /*0928*/ 	.word	0x00000000
        /*092c*/ 	.word	0x00000000
        /*0930*/ 	.short	0x0101
        /*0932*/ 	.byte	0xff
	.zero		1


	//   ....[131]....
        /*0934*/ 	.word	0x00007af0
        /*0938*/ 	.word	0x00000003
        /*093c*/ 	.word	0x00000100
        /*0940*/ 	.short	0x010a
        /*0942*/ 	.byte	0xff
	.zero		1


	//   ....[132]....
        /*0944*/ 	.word	0x00007bc0
        /*0948*/ 	.word	0x00000003
        /*094c*/ 	.word	0x00000100
        /*0950*/ 	.short	0x010a
        /*0952*/ 	.byte	0xff
	.zero		1


	//   ....[133]....
        /*0954*/ 	.word	0x00007f20
        /*0958*/ 	.word	0x0000004a
        /*095c*/ 	.word	0x00000000
        /*0960*/ 	.short	0x0101
        /*0962*/ 	.byte	0xff
	.zero		1


	//   ....[134]....
        /*0964*/ 	.word	0x000085c0
        /*0968*/ 	.word	0x00000002
        /*096c*/ 	.word	0x00000000
        /*0970*/ 	.short	0x0101
        /*0972*/ 	.byte	0xff
	.zero		1


	//   ....[135]....
        /*0974*/ 	.word	0x00008860
        /*0978*/ 	.word	0x000000ff
        /*097c*/ 	.word	0x00000000
        /*0980*/ 	.short	0x0101
        /*0982*/ 	.byte	0x04
	.zero		1


	//   ....[136]....
        /*0984*/ 	.word	0x00008880
        /*0988*/ 	.word	0x00000000
        /*098c*/ 	.word	0x000001b0
        /*0990*/ 	.short	0x010a
        /*0992*/ 	.byte	0xff
	.zero		1


	//   ....[137]....
        /*0994*/ 	.word	0x000088e0
        /*0998*/ 	.word	0x00000000
        /*099c*/ 	.word	0x00000080
        /*09a0*/ 	.short	0x010a
        /*09a2*/ 	.byte	0xff
	.zero		1


	//   ....[138]....
        /*09a4*/ 	.word	0x00008940
        /*09a8*/ 	.word	0x00000000
        /*09ac*/ 	.word	0x00000080
        /*09b0*/ 	.short	0x010a
        /*09b2*/ 	.byte	0xff
	.zero		1


	//   ....[139]....
        /*09b4*/ 	.word	0x00008990
        /*09b8*/ 	.word	0x00000003
        /*09bc*/ 	.word	0x00000140
        /*09c0*/ 	.short	0x010a
        /*09c2*/ 	.byte	0xff
	.zero		1


	//   ....[140]....
        /*09c4*/ 	.word	0x000089f0
        /*09c8*/ 	.word	0x00000000
        /*09cc*/ 	.word	0x00000000
        /*09d0*/ 	.short	0x010a
        /*09d2*/ 	.byte	0xff
	.zero		1


	//   ....[141]....
        /*09d4*/ 	.word	0x00008a50
        /*09d8*/ 	.word	0x00000000
        /*09dc*/ 	.word	0x00000000
        /*09e0*/ 	.short	0x010a
        /*09e2*/ 	.byte	0xff
	.zero		1


	//   ....[142]....
        /*09e4*/ 	.word	0x00008ab0
        /*09e8*/ 	.word	0x00000000
        /*09ec*/ 	.word	0x00000000
        /*09f0*/ 	.short	0x010a
        /*09f2*/ 	.byte	0xff
	.zero		1


	//   ....[143]....
        /*09f4*/ 	.word	0x00008b10
        /*09f8*/ 	.word	0x00000000
        /*09fc*/ 	.word	0x00000000
        /*0a00*/ 	.short	0x010a
        /*0a02*/ 	.byte	0xff
	.zero		1


	//   ....[144]....
        /*0a04*/ 	.word	0x00008b70
        /*0a08*/ 	.word	0x00000000
        /*0a0c*/ 	.word	0x00000000
        /*0a10*/ 	.short	0x010a
        /*0a12*/ 	.byte	0xff
	.zero		1


	//   ....[145]....
        /*0a14*/ 	.word	0x00008bd0
        /*0a18*/ 	.word	0x00000000
        /*0a1c*/ 	.word	0x00000000
        /*0a20*/ 	.short	0x010a
        /*0a22*/ 	.byte	0xff
	.zero		1


	//   ....[146]....
        /*0a24*/ 	.word	0x00008c30
        /*0a28*/ 	.word	0x00000000
        /*0a2c*/ 	.word	0x00000000
        /*0a30*/ 	.short	0x010a
        /*0a32*/ 	.byte	0xff
	.zero		1


	//   ....[147]....
        /*0a34*/ 	.word	0x00008c90
        /*0a38*/ 	.word	0x00000000
        /*0a3c*/ 	.word	0x00000000
        /*0a40*/ 	.short	0x010a
        /*0a42*/ 	.byte	0xff
	.zero		1


	//   ....[148]....
        /*0a44*/ 	.word	0x00008cf0
        /*0a48*/ 	.word	0x00000000
        /*0a4c*/ 	.word	0x00000000
        /*0a50*/ 	.short	0x010a
        /*0a52*/ 	.byte	0xff
	.zero		1


	//   ....[149]....
        /*0a54*/ 	.word	0x00008d50
        /*0a58*/ 	.word	0x00000000
        /*0a5c*/ 	.word	0x00000000
        /*0a60*/ 	.short	0x010a
        /*0a62*/ 	.byte	0xff
	.zero		1


	//   ....[150]....
        /*0a64*/ 	.word	0x00008db0
        /*0a68*/ 	.word	0x00000000
        /*0a6c*/ 	.word	0x00000000
        /*0a70*/ 	.short	0x010a
        /*0a72*/ 	.byte	0xff
	.zero		1


	//   ....[151]....
        /*0a74*/ 	.word	0x00008e10
        /*0a78*/ 	.word	0x00000000
        /*0a7c*/ 	.word	0x00000000
        /*0a80*/ 	.short	0x010a
        /*0a82*/ 	.byte	0xff
	.zero		1


	//   ....[152]....
        /*0a84*/ 	.word	0x00008e70
        /*0a88*/ 	.word	0x00000000
        /*0a8c*/ 	.word	0x00000000
        /*0a90*/ 	.short	0x010a
        /*0a92*/ 	.byte	0xff
	.zero		1


	//   ....[153]....
        /*0a94*/ 	.word	0x00008ed0
        /*0a98*/ 	.word	0x00000000
        /*0a9c*/ 	.word	0x00000000
        /*0aa0*/ 	.short	0x010a
        /*0aa2*/ 	.byte	0xff
	.zero		1


	//   ....[154]....
        /*0aa4*/ 	.word	0x00008f30
        /*0aa8*/ 	.word	0x00000000
        /*0aac*/ 	.word	0x00000000
        /*0ab0*/ 	.short	0x010a
        /*0ab2*/ 	.byte	0xff
	.zero		1


	//   ....[155]....
        /*0ab4*/ 	.word	0x00008f80
        /*0ab8*/ 	.word	0x00000002
        /*0abc*/ 	.word	0x000001a0
        /*0ac0*/ 	.short	0x010a
        /*0ac2*/ 	.byte	0xff
	.zero		1


	//   ....[156]....
        /*0ac4*/ 	.word	0x00008fe0
        /*0ac8*/ 	.word	0x00000002
        /*0acc*/ 	.word	0x00000150
        /*0ad0*/ 	.short	0x010a
        /*0ad2*/ 	.byte	0xff
	.zero		1


	//   ....[157]....
        /*0ad4*/ 	.word	0x00009030
        /*0ad8*/ 	.word	0x00000002
        /*0adc*/ 	.word	0x00000140
        /*0ae0*/ 	.short	0x010a
        /*0ae2*/ 	.byte	0xff
	.zero		1


	//   ....[158]....
        /*0ae4*/ 	.word	0x00009090
        /*0ae8*/ 	.word	0x00000000
        /*0aec*/ 	.word	0x00000150
        /*0af0*/ 	.short	0x010a
        /*0af2*/ 	.byte	0xff
	.zero		1


	//   ....[159]....
        /*0af4*/ 	.word	0x000090f0
        /*0af8*/ 	.word	0x00000000
        /*0afc*/ 	.word	0x00000008
        /*0b00*/ 	.short	0x010a
        /*0b02*/ 	.byte	0xff
	.zero		1


	//   ....[160]....
        /*0b04*/ 	.word	0x000091e0
        /*0b08*/ 	.word	0x00000000
        /*0b0c*/ 	.word	0x00000008
        /*0b10*/ 	.short	0x010a
        /*0b12*/ 	.byte	0xff
	.zero		1


	//   ....[161]....
        /*0b14*/ 	.word	0x00009230
        /*0b18*/ 	.word	0x00000000
        /*0b1c*/ 	.word	0x00000140
        /*0b20*/ 	.short	0x010a
        /*0b22*/ 	.byte	0xff
	.zero		1


	//   ....[162]....
        /*0b24*/ 	.word	0x00009290
        /*0b28*/ 	.word	0x00000000
        /*0b2c*/ 	.word	0x00000180
        /*0b30*/ 	.short	0x010a
        /*0b32*/ 	.byte	0xff
	.zero		1


	//   ....[163]....
        /*0b34*/ 	.word	0x000092f0
        /*0b38*/ 	.word	0x00000000
        /*0b3c*/ 	.word	0x00000000
        /*0b40*/ 	.short	0x010a
        /*0b42*/ 	.byte	0xff
	.zero		1


	//   ....[164]....
        /*0b44*/ 	.word	0x00009350
        /*0b48*/ 	.word	0x00000000
        /*0b4c*/ 	.word	0x00000000
        /*0b50*/ 	.short	0x010a
        /*0b52*/ 	.byte	0xff
	.zero		1


	//   ....[165]....
        /*0b54*/ 	.word	0x000093b0
        /*0b58*/ 	.word	0x00000000
        /*0b5c*/ 	.word	0x00000000
        /*0b60*/ 	.short	0x010a
        /*0b62*/ 	.byte	0xff
	.zero		1


	//   ....[166]....
        /*0b64*/ 	.word	0x00009410
        /*0b68*/ 	.word	0x00000000
        /*0b6c*/ 	.word	0x00000000
        /*0b70*/ 	.short	0x010a
        /*0b72*/ 	.byte	0xff
	.zero		1


	//   ....[167]....
        /*0b74*/ 	.word	0x00009470
        /*0b78*/ 	.word	0x00000000
        /*0b7c*/ 	.word	0x000001c0
        /*0b80*/ 	.short	0x010a
        /*0b82*/ 	.byte	0xff
	.zero		1


	//   ....[168]....
        /*0b84*/ 	.word	0x000094c0
        /*0b88*/ 	.word	0x00000008
        /*0b8c*/ 	.word	0x00000140
        /*0b90*/ 	.short	0x010a
        /*0b92*/ 	.byte	0xff
	.zero		1


	//   ....[169]....
        /*0b94*/ 	.word	0x00009520
        /*0b98*/ 	.word	0x00000000
        /*0b9c*/ 	.word	0x00000138
        /*0ba0*/ 	.short	0x010a
        /*0ba2*/ 	.byte	0xff
	.zero		1


	//   ....[170]....
        /*0ba4*/ 	.word	0x00009580
        /*0ba8*/ 	.word	0x00000000
        /*0bac*/ 	.word	0x00000118
        /*0bb0*/ 	.short	0x010a
        /*0bb2*/ 	.byte	0xff
	.zero		1


	//   ....[171]....
        /*0bb4*/ 	.word	0x000095e0
        /*0bb8*/ 	.word	0x00000005
        /*0bbc*/ 	.word	0x00000118
        /*0bc0*/ 	.short	0x010a
        /*0bc2*/ 	.byte	0xff
	.zero		1


	//   ....[172]....
        /*0bc4*/ 	.word	0x00009640
        /*0bc8*/ 	.word	0x00000000
        /*0bcc*/ 	.word	0x00000000
        /*0bd0*/ 	.short	0x010a
        /*0bd2*/ 	.byte	0xff
	.zero		1


	//   ....[173]....
        /*0bd4*/ 	.word	0x000096a0
        /*0bd8*/ 	.word	0x00000000
        /*0bdc*/ 	.word	0x00000000
        /*0be0*/ 	.short	0x010a
        /*0be2*/ 	.byte	0xff
	.zero		1


	//   ....[174]....
        /*0be4*/ 	.word	0x000096f0
        /*0be8*/ 	.word	0x00000003
        /*0bec*/ 	.word	0x00000140
        /*0bf0*/ 	.short	0x010a
        /*0bf2*/ 	.byte	0xff
	.zero		1


	//   ....[175]....
        /*0bf4*/ 	.word	0x00009740
        /*0bf8*/ 	.word	0x00000000
        /*0bfc*/ 	.word	0x00000100
        /*0c00*/ 	.short	0x010a
        /*0c02*/ 	.byte	0xff
	.zero		1


	//   ....[176]....
        /*0c04*/ 	.word	0x00009790
        /*0c08*/ 	.word	0x00000048
        /*0c0c*/ 	.word	0x00000160
        /*0c10*/ 	.short	0x010a
        /*0c12*/ 	.byte	0xff
	.zero		1


	//   ....[177]....
        /*0c14*/ 	.word	0x000097e0
        /*0c18*/ 	.word	0x00000003
        /*0c1c*/ 	.word	0x00000100
        /*0c20*/ 	.short	0x010a
        /*0c22*/ 	.byte	0xff
	.zero		1


	//----- nvinfo : EIATTR_NUM_MBARRIERS
	.align		4
.L_47:
        /*0c24*/ 	.byte	0x03, 0x38
        /*0c26*/ 	.short	0x0039


	//----- nvinfo : EIATTR_EXIT_INSTR_OFFSETS
	.align		4
        /*0c28*/ 	.byte	0x04, 0x1c
        /*0c2a*/ 	.short	(.L_49 - .L_48)


	//   ....[0]....
.L_48:
        /*0c2c*/ 	.word	0x00003470


	//   ....[1]....
        /*0c30*/ 	.word	0x00003980


	//   ....[2]....
        /*0c34*/ 	.word	0x000039e0


	//   ....[3]....
        /*0c38*/ 	.word	0x00004d70


	//   ....[4]....
        /*0c3c*/ 	.word	0x00005f10


	//   ....[5]....
        /*0c40*/ 	.word	0x00005f50


	//   ....[6]....
        /*0c44*/ 	.word	0x00008740


	//   ....[7]....
        /*0c48*/ 	.word	0x000087c0


	//   ....[8]....
        /*0c4c*/ 	.word	0x000087f0


	//   ....[9]....
        /*0c50*/ 	.word	0x00008870


	//----- nvinfo : EIATTR_MAX_THREADS
	.align		4
.L_49:
        /*0c54*/ 	.byte	0x04, 0x05
        /*0c56*/ 	.short	(.L_51 - .L_50)
.L_50:
        /*0c58*/ 	.word	0x00000100
        /*0c5c*/ 	.word	0x00000001
        /*0c60*/ 	.word	0x00000001


	//----- nvinfo : EIATTR_CRS_STACK_SIZE
	.align		4
.L_51:
        /*0c64*/ 	.byte	0x04, 0x1e
        /*0c66*/ 	.short	(.L_53 - .L_52)
.L_52:
        /*0c68*/ 	.word	0x00000000


	//----- nvinfo : EIATTR_CBANK_PARAM_SIZE
	.align		4
.L_53:
        /*0c6c*/ 	.byte	0x03, 0x19
        /*0c6e*/ 	.short	0x0800


	//----- nvinfo : EIATTR_PARAM_CBANK
	.align		4
        /*0c70*/ 	.byte	0x04, 0x0a
        /*0c72*/ 	.short	(.L_55 - .L_54)
	.align		4
.L_54:
        /*0c74*/ 	.word	index@(.nv.constant0._ZN7cutlass13device_kernelINS_4gemm6kernel13GemmUniversalIN4cute5tupleIJiiiiEEENS1_10collective13CollectiveMmaINS1_35MainloopSm100TmaUmmaWarpSpecializedILi16ELi2ELi4ENS5_IJNS4_1CILi8EEENSA_ILi1EEESC_EEEEENS5_IJNSA_ILi128EEENSA_ILi64EEENSA_ILi32EEEEEENS_10tfloat32_tENS5_IJlSC_lEEESJ_SK_NS4_8TiledMMAINS4_8MMA_AtomIJNS4_23SM100_MMA_TF32_2x1SM_SSISJ_SJ_fLi128ELi64ELNS4_4UMMA5MajorE0ELSP_0ELNSO_7ScaleInE0ELSQ_0EEEEEENS4_6LayoutINS5_IJSC_SC_SC_EEENS5_IJNSA_ILi0EEESV_SV_EEEEENS5_IJNS4_10UnderscoreESY_SY_EEEEENS4_18SM100_TMA_2SM_LOADENS4_14ComposedLayoutINS4_7SwizzleILi3ELi4ELi3EEENS4_18smem_ptr_flag_bitsILi32EEENST_INS5_IJSB_SH_EEENS5_IJSH_SC_EEEEEEEvNS4_8identityENS4_28SM100_TMA_2SM_LOAD_MULTICASTES1A_vS1B_EENS_8epilogue10collective18CollectiveEpilogueINS1E_23Sm100TmaWarpSpecializedILi3ELi2ELi16ELb1ELb0EEEJNS5_IJSG_SG_SH_EEENS5_IJNST_ISG_SC_EENST_INS5_IJNSA_ILi16EEENSA_ILi2EEEEEENS5_IJSC_SH_EEEEEEEESJ_SK_SJ_SK_NS1E_6fusion15FusionCallbacksIS1I_NS1R_17LinearCombinationISJ_fSJ_fLNS_15FloatRoundStyleE2EEES1J_S1Q_JEEENS4_5SM1004TMEM4LOAD26SM100_TMEM_LOAD_32dp32b16xENS4_13SM90_TMA_LOADENS12_INS13_ILi2ELi4ELi3EEES16_NST_INS5_IJSB_S1L_EEENS5_IJS1L_SC_EEEEEEENS4_39AutoVectorizingCopyWithAssumedAlignmentILi128EEENS4_14SM90_TMA_STOREES26_S28_S28_EEEvvEEEEvNT_6ParamsE)
        /*0c78*/ 	.short	0x0380
        /*0c7a*/ 	.short	0x0800


	//----- nvinfo : EIATTR_SW_WAR
	.align		4
.L_55:
        /*0c7c*/ 	.byte	0x04, 0x36
        /*0c7e*/ 	.short	(.L_57 - .L_56)
.L_56:
        /*0c80*/ 	.word	0x00000008
.L_57:


//--------------------- .nv.callgraph             --------------------------
	.section	.nv.callgraph,"",@"SHT_CUDA_CALLGRAPH"
	.align	4
	.sectionentsize	8
	.align		4
        /*0000*/ 	.word	0x00000000
	.align		4
        /*0004*/ 	.word	0xffffffff
	.align		4
        /*0008*/ 	.word	index@(_ZN7cutlass13device_kernelINS_4gemm6kernel13GemmUniversalIN4cute5tupleIJiiiiEEENS1_10collective13CollectiveMmaINS1_35MainloopSm100TmaUmmaWarpSpecializedILi16ELi2ELi4ENS5_IJNS4_1CILi8EEENSA_ILi1EEESC_EEEEENS5_IJNSA_ILi128EEENSA_ILi64EEENSA_ILi32EEEEEENS_10tfloat32_tENS5_IJlSC_lEEESJ_SK_NS4_8TiledMMAINS4_8MMA_AtomIJNS4_23SM100_MMA_TF32_2x1SM_SSISJ_SJ_fLi128ELi64ELNS4_4UMMA5MajorE0ELSP_0ELNSO_7ScaleInE0ELSQ_0EEEEEENS4_6LayoutINS5_IJSC_SC_SC_EEENS5_IJNSA_ILi0EEESV_SV_EEEEENS5_IJNS4_10UnderscoreESY_SY_EEEEENS4_18SM100_TMA_2SM_LOADENS4_14ComposedLayoutINS4_7SwizzleILi3ELi4ELi3EEENS4_18smem_ptr_flag_bitsILi32EEENST_INS5_IJSB_SH_EEENS5_IJSH_SC_EEEEEEEvNS4_8identityENS4_28SM100_TMA_2SM_LOAD_MULTICASTES1A_vS1B_EENS_8epilogue10collective18CollectiveEpilogueINS1E_23Sm100TmaWarpSpecializedILi3ELi2ELi16ELb1ELb0EEEJNS5_IJSG_SG_SH_EEENS5_IJNST_ISG_SC_EENST_INS5_IJNSA_ILi16EEENSA_ILi2EEEEEENS5_IJSC_SH_EEEEEEEESJ_SK_SJ_SK_NS1E_6fusion15FusionCallbacksIS1I_NS1R_17LinearCombinationISJ_fSJ_fLNS_15FloatRoundStyleE2EEES1J_S1Q_JEEENS4_5SM1004TMEM4LOAD26SM100_TMEM_LOAD_32dp32b16xENS4_13SM90_TMA_LOADENS12_INS13_ILi2ELi4ELi3EEES16_NST_INS5_IJSB_S1L_EEENS5_IJS1L_SC_EEEEEEENS4_39AutoVectorizingCopyWithAssumedAlignmentILi128EEENS4_14SM90_TMA_STOREES26_S28_S28_EEEvvEEEEvNT_6ParamsE)
	.align		4
        /*000c*/ 	.word	index@(__assertfail)
	.align		4
        /*0010*/ 	.word	0x00000000
	.align		4
        /*0014*/ 	.word	0xfffffffe
	.align		4
        /*0018*/ 	.word	0x00000000
	.align		4
        /*001c*/ 	.word	0xfffffffd
	.align		4
        /*0020*/ 	.word	0x00000000
	.align		4
        /*0024*/ 	.word	0xfffffffc


//--------------------- .nv.constant4             --------------------------
	.section	.nv.constant4,"a",@progbits
	.align	8
	.align		8
.nv.constant4:
        /*0000*/ 	.dword	__assertfail
	.align		8
        /*0008*/ 	.dword	__unnamed_1
	.align		8
        /*0010*/ 	.dword	__unnamed_2
	.align		8
        /*0018*/ 	.dword	_ZN40_INTERNAL_6351e686_4_k_cu_e8a6418c_360924cuda3std3__45__cpo5beginE
	.align		8
        /*0020*/ 	.dword	_ZN40_INTERNAL_6351e686_4_k_cu_e8a6418c_360924cuda3std3__45__cpo3endE
	.align		8
        /*0028*/ 	.dword	_ZN40_INTERNAL_6351e686_4_k_cu_e8a6418c_360924cuda3std3__45__cpo6cbeginE
	.align		8
        /*0030*/ 	.dword	_ZN40_INTERNAL_6351e686_4_k_cu_e8a6418c_360924cuda3std3__45__cpo4cendE
	.align		8
        /*0038*/ 	.dword	_ZN40_INTERNAL_6351e686_4_k_cu_e8a6418c_360924cuda3std3__442_GLOBAL__N__6351e686_4_k_cu_e8a6418c_360926ignoreE
	.align		8
        /*0040*/ 	.dword	_ZN40_INTERNAL_6351e686_4_k_cu_e8a6418c_360924cuda3std3__419piecewise_constructE
	.align		8
        /*0048*/ 	.dword	_ZN40_INTERNAL_6351e686_4_k_cu_e8a6418c_360924cuda3std3__48in_placeE
	.align		8
        /*0050*/ 	.dword	_ZN40_INTERNAL_6351e686_4_k_cu_e8a6418c_360924cuda3std6ranges3__45__cpo4swapE
	.align		8
        /*0058*/ 	.dword	_ZN40_INTERNAL_6351e686_4_k_cu_e8a6418c_360924cuda3std6ranges3__45__cpo9iter_moveE
	.align		8
        /*0060*/ 	.dword	_ZN40_INTERNAL_6351e686_4_k_cu_e8a6418c_360924cute7productE
	.align		8
        /*0068*/ 	.dword	_ZN40_INTERNAL_6351e686_4_k_cu_e8a6418c_360924cute1_E
	.align		8
        /*0070*/ 	.dword	$str$25
	.align		8
        /*0078*/ 	.dword	$str$26
	.align		8
        /*0080*/ 	.dword	$str$27
	.align		8
        /*0088*/ 	.dword	$str$28


//--------------------- .text._ZN7cutlass13device_kernelINS_4gemm6kernel13GemmUniversalIN4cute5tupleIJiiiiEEENS1_10collective13CollectiveMmaINS1_35MainloopSm100TmaUmmaWarpSpecializedILi16ELi2ELi4ENS5_IJNS4_1CILi8EEENSA_ILi1EEESC_EEEEENS5_IJNSA_ILi128EEENSA_ILi64EEENSA_ILi32EEEEEENS_10tfloat32_tENS5_IJlSC_lEEESJ_SK_NS4_8TiledMMAINS4_8MMA_AtomIJNS4_23SM100_MMA_TF32_2x1SM_SSISJ_SJ_fLi128ELi64ELNS4_4UMMA5MajorE0ELSP_0ELNSO_7ScaleInE0ELSQ_0EEEEEENS4_6LayoutINS5_IJSC_SC_SC_EEENS5_IJNSA_ILi0EEESV_SV_EEEEENS5_IJNS4_10UnderscoreESY_SY_EEEEENS4_18SM100_TMA_2SM_LOADENS4_14ComposedLayoutINS4_7SwizzleILi3ELi4ELi3EEENS4_18smem_ptr_flag_bitsILi32EEENST_INS5_IJSB_SH_EEENS5_IJSH_SC_EEEEEEEvNS4_8identityENS4_28SM100_TMA_2SM_LOAD_MULTICASTES1A_vS1B_EENS_8epilogue10collective18CollectiveEpilogueINS1E_23Sm100TmaWarpSpecializedILi3ELi2ELi16ELb1ELb0EEEJNS5_IJSG_SG_SH_EEENS5_IJNST_ISG_SC_EENST_INS5_IJNSA_ILi16EEENSA_ILi2EEEEEENS5_IJSC_SH_EEEEEEEESJ_SK_SJ_SK_NS1E_6fusion15FusionCallbacksIS1I_NS1R_17LinearCombinationISJ_fSJ_fLNS_15FloatRoundStyleE2EEES1J_S1Q_JEEENS4_5SM1004TMEM4LOAD26SM100_TMEM_LOAD_32dp32b16xENS4_13SM90_TMA_LOADENS12_INS13_ILi2ELi4ELi3EEES16_NST_INS5_IJSB_S1L_EEENS5_IJS1L_SC_EEEEEEENS4_39AutoVectorizingCopyWithAssumedAlignmentILi128EEENS4_14SM90_TMA_STOREES26_S28_S28_EEEvvEEEEvNT_6ParamsE --------------------------
	.section	.text._ZN7cutlass13device_kernelINS_4gemm6kernel13GemmUniversalIN4cute5tupleIJiiiiEEENS1_10collective13CollectiveMmaINS1_35MainloopSm100TmaUmmaWarpSpecializedILi16ELi2ELi4ENS5_IJNS4_1CILi8EEENSA_ILi1EEESC_EEEEENS5_IJNSA_ILi128EEENSA_ILi64EEENSA_ILi32EEEEEENS_10tfloat32_tENS5_IJlSC_lEEESJ_SK_NS4_8TiledMMAINS4_8MMA_AtomIJNS4_23SM100_MMA_TF32_2x1SM_SSISJ_SJ_fLi128ELi64ELNS4_4UMMA5MajorE0ELSP_0ELNSO_7ScaleInE0ELSQ_0EEEEEENS4_6LayoutINS5_IJSC_SC_SC_EEENS5_IJNSA_ILi0EEESV_SV_EEEEENS5_IJNS4_10UnderscoreESY_SY_EEEEENS4_18SM100_TMA_2SM_LOADENS4_14ComposedLayoutINS4_7SwizzleILi3ELi4ELi3EEENS4_18smem_ptr_flag_bitsILi32EEENST_INS5_IJSB_SH_EEENS5_IJSH_SC_EEEEEEEvNS4_8identityENS4_28SM100_TMA_2SM_LOAD_MULTICASTES1A_vS1B_EENS_8epilogue10collective18CollectiveEpilogueINS1E_23Sm100TmaWarpSpecializedILi3ELi2ELi16ELb1ELb0EEEJNS5_IJSG_SG_SH_EEENS5_IJNST_ISG_SC_EENST_INS5_IJNSA_ILi16EEENSA_ILi2EEEEEENS5_IJSC_SH_EEEEEEEESJ_SK_SJ_SK_NS1E_6fusion15FusionCallbacksIS1I_NS1R_17LinearCombinationISJ_fSJ_fLNS_15FloatRoundStyleE2EEES1J_S1Q_JEEENS4_5SM1004TMEM4LOAD26SM100_TMEM_LOAD_32dp32b16xENS4_13SM90_TMA_LOADENS12_INS13_ILi2ELi4ELi3EEES16_NST_INS5_IJSB_S1L_EEENS5_IJS1L_SC_EEEEEEENS4_39AutoVectorizingCopyWithAssumedAlignmentILi128EEENS4_14SM90_TMA_STOREES26_S28_S28_EEEvvEEEEvNT_6ParamsE,"ax",@progbits
	.align	128
.text._ZN7cutlass13device_kernelINS_4gemm6kernel13GemmUniversalIN4cute5tupleIJiiiiEEENS1_10collective13CollectiveMmaINS1_35MainloopSm100TmaUmmaWarpSpecializedILi16ELi2ELi4ENS5_IJNS4_1CILi8EEENSA_ILi1EEESC_EEEEENS5_IJNSA_ILi128EEENSA_ILi64EEENSA_ILi32EEEEEENS_10tfloat32_tENS5_IJlSC_lEEESJ_SK_NS4_8TiledMMAINS4_8MMA_AtomIJNS4_23SM100_MMA_TF32_2x1SM_SSISJ_SJ_fLi128ELi64ELNS4_4UMMA5MajorE0ELSP_0ELNSO_7ScaleInE0ELSQ_0EEEEEENS4_6LayoutINS5_IJSC_SC_SC_EEENS5_IJNSA_ILi0EEESV_SV_EEEEENS5_IJNS4_10UnderscoreESY_SY_EEEEENS4_18SM100_TMA_2SM_LOADENS4_14ComposedLayoutINS4_7SwizzleILi3ELi4ELi3EEENS4_18smem_ptr_flag_bitsILi32EEENST_INS5_IJSB_SH_EEENS5_IJSH_SC_EEEEEEEvNS4_8identityENS4_28SM100_TMA_2SM_LOAD_MULTICASTES1A_vS1B_EENS_8epilogue10collective18CollectiveEpilogueINS1E_23Sm100TmaWarpSpecializedILi3ELi2ELi16ELb1ELb0EEEJNS5_IJSG_SG_SH_EEENS5_IJNST_ISG_SC_EENST_INS5_IJNSA_ILi16EEENSA_ILi2EEEEEENS5_IJSC_SH_EEEEEEEESJ_SK_SJ_SK_NS1E_6fusion15FusionCallbacksIS1I_NS1R_17LinearCombinationISJ_fSJ_fLNS_15FloatRoundStyleE2EEES1J_S1Q_JEEENS4_5SM1004TMEM4LOAD26SM100_TMEM_LOAD_32dp32b16xENS4_13SM90_TMA_LOADENS12_INS13_ILi2ELi4ELi3EEES16_NST_INS5_IJSB_S1L_EEENS5_IJS1L_SC_EEEEEEENS4_39AutoVectorizingCopyWithAssumedAlignmentILi128EEENS4_14SM90_TMA_STOREES26_S28_S28_EEEvvEEEEvNT_6ParamsE:
        .type           _ZN7cutlass13device_kernelINS_4gemm6kernel13GemmUniversalIN4cute5tupleIJiiiiEEENS1_10collective13CollectiveMmaINS1_35MainloopSm100TmaUmmaWarpSpecializedILi16ELi2ELi4ENS5_IJNS4_1CILi8EEENSA_ILi1EEESC_EEEEENS5_IJNSA_ILi128EEENSA_ILi64EEENSA_ILi32EEEEEENS_10tfloat32_tENS5_IJlSC_lEEESJ_SK_NS4_8TiledMMAINS4_8MMA_AtomIJNS4_23SM100_MMA_TF32_2x1SM_SSISJ_SJ_fLi128ELi64ELNS4_4UMMA5MajorE0ELSP_0ELNSO_7ScaleInE0ELSQ_0EEEEEENS4_6LayoutINS5_IJSC_SC_SC_EEENS5_IJNSA_ILi0EEESV_SV_EEEEENS5_IJNS4_10UnderscoreESY_SY_EEEEENS4_18SM100_TMA_2SM_LOADENS4_14ComposedLayoutINS4_7SwizzleILi3ELi4ELi3EEENS4_18smem_ptr_flag_bitsILi32EEENST_INS5_IJSB_SH_EEENS5_IJSH_SC_EEEEEEEvNS4_8identityENS4_28SM100_TMA_2SM_LOAD_MULTICASTES1A_vS1B_EENS_8epilogue10collective18CollectiveEpilogueINS1E_23Sm100TmaWarpSpecializedILi3ELi2ELi16ELb1ELb0EEEJNS5_IJSG_SG_SH_EEENS5_IJNST_ISG_SC_EENST_INS5_IJNSA_ILi16EEENSA_ILi2EEEEEENS5_IJSC_SH_EEEEEEEESJ_SK_SJ_SK_NS1E_6fusion15FusionCallbacksIS1I_NS1R_17LinearCombinationISJ_fSJ_fLNS_15FloatRoundStyleE2EEES1J_S1Q_JEEENS4_5SM1004TMEM4LOAD26SM100_TMEM_LOAD_32dp32b16xENS4_13SM90_TMA_LOADENS12_INS13_ILi2ELi4ELi3EEES16_NST_INS5_IJSB_S1L_EEENS5_IJS1L_SC_EEEEEEENS4_39AutoVectorizingCopyWithAssumedAlignmentILi128EEENS4_14SM90_TMA_STOREES26_S28_S28_EEEvvEEEEvNT_6ParamsE,@function
        .size           _ZN7cutlass13device_kernelINS_4gemm6kernel13GemmUniversalIN4cute5tupleIJiiiiEEENS1_10collective13CollectiveMmaINS1_35MainloopSm100TmaUmmaWarpSpecializedILi16ELi2ELi4ENS5_IJNS4_1CILi8EEENSA_ILi1EEESC_EEEEENS5_IJNSA_ILi128EEENSA_ILi64EEENSA_ILi32EEEEEENS_10tfloat32_tENS5_IJlSC_lEEESJ_SK_NS4_8TiledMMAINS4_8MMA_AtomIJNS4_23SM100_MMA_TF32_2x1SM_SSISJ_SJ_fLi128ELi64ELNS4_4UMMA5MajorE0ELSP_0ELNSO_7ScaleInE0ELSQ_0EEEEEENS4_6LayoutINS5_IJSC_SC_SC_EEENS5_IJNSA_ILi0EEESV_SV_EEEEENS5_IJNS4_10UnderscoreESY_SY_EEEEENS4_18SM100_TMA_2SM_LOADENS4_14ComposedLayoutINS4_7SwizzleILi3ELi4ELi3EEENS4_18smem_ptr_flag_bitsILi32EEENST_INS5_IJSB_SH_EEENS5_IJSH_SC_EEEEEEEvNS4_8identityENS4_28SM100_TMA_2SM_LOAD_MULTICASTES1A_vS1B_EENS_8epilogue10collective18CollectiveEpilogueINS1E_23Sm100TmaWarpSpecializedILi3ELi2ELi16ELb1ELb0EEEJNS5_IJSG_SG_SH_EEENS5_IJNST_ISG_SC_EENST_INS5_IJNSA_ILi16EEENSA_ILi2EEEEEENS5_IJSC_SH_EEEEEEEESJ_SK_SJ_SK_NS1E_6fusion15FusionCallbacksIS1I_NS1R_17LinearCombinationISJ_fSJ_fLNS_15FloatRoundStyleE2EEES1J_S1Q_JEEENS4_5SM1004TMEM4LOAD26SM100_TMEM_LOAD_32dp32b16xENS4_13SM90_TMA_LOADENS12_INS13_ILi2ELi4ELi3EEES16_NST_INS5_IJSB_S1L_EEENS5_IJS1L_SC_EEEEEEENS4_39AutoVectorizingCopyWithAssumedAlignmentILi128EEENS4_14SM90_TMA_STOREES26_S28_S28_EEEvvEEEEvNT_6ParamsE,(.L_x_212 - _ZN7cutlass13device_kernelINS_4gemm6kernel13GemmUniversalIN4cute5tupleIJiiiiEEENS1_10collective13CollectiveMmaINS1_35MainloopSm100TmaUmmaWarpSpecializedILi16ELi2ELi4ENS5_IJNS4_1CILi8EEENSA_ILi1EEESC_EEEEENS5_IJNSA_ILi128EEENSA_ILi64EEENSA_ILi32EEEEEENS_10tfloat32_tENS5_IJlSC_lEEESJ_SK_NS4_8TiledMMAINS4_8MMA_AtomIJNS4_23SM100_MMA_TF32_2x1SM_SSISJ_SJ_fLi128ELi64ELNS4_4UMMA5MajorE0ELSP_0ELNSO_7ScaleInE0ELSQ_0EEEEEENS4_6LayoutINS5_IJSC_SC_SC_EEENS5_IJNSA_ILi0EEESV_SV_EEEEENS5_IJNS4_10UnderscoreESY_SY_EEEEENS4_18SM100_TMA_2SM_LOADENS4_14ComposedLayoutINS4_7SwizzleILi3ELi4ELi3EEENS4_18smem_ptr_flag_bitsILi32EEENST_INS5_IJSB_SH_EEENS5_IJSH_SC_EEEEEEEvNS4_8identityENS4_28SM100_TMA_2SM_LOAD_MULTICASTES1A_vS1B_EENS_8epilogue10collective18CollectiveEpilogueINS1E_23Sm100TmaWarpSpecializedILi3ELi2ELi16ELb1ELb0EEEJNS5_IJSG_SG_SH_EEENS5_IJNST_ISG_SC_EENST_INS5_IJNSA_ILi16EEENSA_ILi2EEEEEENS5_IJSC_SH_EEEEEEEESJ_SK_SJ_SK_NS1E_6fusion15FusionCallbacksIS1I_NS1R_17LinearCombinationISJ_fSJ_fLNS_15FloatRoundStyleE2EEES1J_S1Q_JEEENS4_5SM1004TMEM4LOAD26SM100_TMEM_LOAD_32dp32b16xENS4_13SM90_TMA_LOADENS12_INS13_ILi2ELi4ELi3EEES16_NST_INS5_IJSB_S1L_EEENS5_IJS1L_SC_EEEEEEENS4_39AutoVectorizingCopyWithAssumedAlignmentILi128EEENS4_14SM90_TMA_STOREES26_S28_S28_EEEvvEEEEvNT_6ParamsE)
        .other          _ZN7cutlass13device_kernelINS_4gemm6kernel13GemmUniversalIN4cute5tupleIJiiiiEEENS1_10collective13CollectiveMmaINS1_35MainloopSm100TmaUmmaWarpSpecializedILi16ELi2ELi4ENS5_IJNS4_1CILi8EEENSA_ILi1EEESC_EEEEENS5_IJNSA_ILi128EEENSA_ILi64EEENSA_ILi32EEEEEENS_10tfloat32_tENS5_IJlSC_lEEESJ_SK_NS4_8TiledMMAINS4_8MMA_AtomIJNS4_23SM100_MMA_TF32_2x1SM_SSISJ_SJ_fLi128ELi64ELNS4_4UMMA5MajorE0ELSP_0ELNSO_7ScaleInE0ELSQ_0EEEEEENS4_6LayoutINS5_IJSC_SC_SC_EEENS5_IJNSA_ILi0EEESV_SV_EEEEENS5_IJNS4_10UnderscoreESY_SY_EEEEENS4_18SM100_TMA_2SM_LOADENS4_14ComposedLayoutINS4_7SwizzleILi3ELi4ELi3EEENS4_18smem_ptr_flag_bitsILi32EEENST_INS5_IJSB_SH_EEENS5_IJSH_SC_EEEEEEEvNS4_8identityENS4_28SM100_TMA_2SM_LOAD_MULTICASTES1A_vS1B_EENS_8epilogue10collective18CollectiveEpilogueINS1E_23Sm100TmaWarpSpecializedILi3ELi2ELi16ELb1ELb0EEEJNS5_IJSG_SG_SH_EEENS5_IJNST_ISG_SC_EENST_INS5_IJNSA_ILi16EEENSA_ILi2EEEEEENS5_IJSC_SH_EEEEEEEESJ_SK_SJ_SK_NS1E_6fusion15FusionCallbacksIS1I_NS1R_17LinearCombinationISJ_fSJ_fLNS_15FloatRoundStyleE2EEES1J_S1Q_JEEENS4_5SM1004TMEM4LOAD26SM100_TMEM_LOAD_32dp32b16xENS4_13SM90_TMA_LOADENS12_INS13_ILi2ELi4ELi3EEES16_NST_INS5_IJSB_S1L_EEENS5_IJS1L_SC_EEEEEEENS4_39AutoVectorizingCopyWithAssumedAlignmentILi128EEENS4_14SM90_TMA_STOREES26_S28_S28_EEEvvEEEEvNT_6ParamsE,@"STO_CUDA_ENTRY STV_DEFAULT"
_ZN7cutlass13device_kernelINS_4gemm6kernel13GemmUniversalIN4cute5tupleIJiiiiEEENS1_10collective13CollectiveMmaINS1_35MainloopSm100TmaUmmaWarpSpecializedILi16ELi2ELi4ENS5_IJNS4_1CILi8EEENSA_ILi1EEESC_EEEEENS5_IJNSA_ILi128EEENSA_ILi64EEENSA_ILi32EEEEEENS_10tfloat32_tENS5_IJlSC_lEEESJ_SK_NS4_8TiledMMAINS4_8MMA_AtomIJNS4_23SM100_MMA_TF32_2x1SM_SSISJ_SJ_fLi128ELi64ELNS4_4UMMA5MajorE0ELSP_0ELNSO_7ScaleInE0ELSQ_0EEEEEENS4_6LayoutINS5_IJSC_SC_SC_EEENS5_IJNSA_ILi0EEESV_SV_EEEEENS5_IJNS4_10UnderscoreESY_SY_EEEEENS4_18SM100_TMA_2SM_LOADENS4_14ComposedLayoutINS4_7SwizzleILi3ELi4ELi3EEENS4_18smem_ptr_flag_bitsILi32EEENST_INS5_IJSB_SH_EEENS5_IJSH_SC_EEEEEEEvNS4_8identityENS4_28SM100_TMA_2SM_LOAD_MULTICASTES1A_vS1B_EENS_8epilogue10collective18CollectiveEpilogueINS1E_23Sm100TmaWarpSpecializedILi3ELi2ELi16ELb1ELb0EEEJNS5_IJSG_SG_SH_EEENS5_IJNST_ISG_SC_EENST_INS5_IJNSA_ILi16EEENSA_ILi2EEEEEENS5_IJSC_SH_EEEEEEEESJ_SK_SJ_SK_NS1E_6fusion15FusionCallbacksIS1I_NS1R_17LinearCombinationISJ_fSJ_fLNS_15FloatRoundStyleE2EEES1J_S1Q_JEEENS4_5SM1004TMEM4LOAD26SM100_TMEM_LOAD_32dp32b16xENS4_13SM90_TMA_LOADENS12_INS13_ILi2ELi4ELi3EEES16_NST_INS5_IJSB_S1L_EEENS5_IJS1L_SC_EEEEEEENS4_39AutoVectorizingCopyWithAssumedAlignmentILi128EEENS4_14SM90_TMA_STOREES26_S28_S28_EEEvvEEEEvNT_6ParamsE:
[----:B------:R-:W1:Y:S01]  /*0000*/  LDC R1, c[0x0][0x37c] ;  /* 0x0000df00ff017b82 */ /* 0x000e620000000800 */
[----:B------:R-:W2:Y:S01]  /*0010*/  S2R R62, SR_TID.X ;  /* 0x00000000003e7919 */ /* 0x000ea20000002100 */
[----:B------:R-:W3:Y:S06]  /*0020*/  LDCU.64 UR8, c[0x0][0x890] ;  /* 0x00011200ff0877ac */ /* 0x000eec0008000a00 */
[----:B------:R-:W4:Y:S01]  /*0030*/  S2UR UR4, SR_CgaCtaId ;  /* 0x00000000000479c3 */ /* 0x000f220000008800 */
[----:B------:R-:W-:Y:S02]  /*0040*/  PRMT R56, RZ, 0x7610, R56 ;  /* 0x00007610ff387816 */ /* 0x000fe40000000038 */
[----:B------:R-:W-:Y:S01]  /*0050*/  ELECT P1, URZ, PT ;  /* 0x0000000000ff782f */ /* 0x000fe20003820000 */
[----:B---3--:R-:W-:-:S04]  /*0060*/  UISETP.NE.U32.AND UP0, UPT, UR8, URZ, UPT ;  /* 0x000000ff0800728c */ /* 0x008fc8000bf05070 */
[----:B------:R-:W-:Y:S02]  /*0070*/  UISETP.NE.AND.EX UP0, UPT, UR9, URZ, UPT, UP0 ;  /* 0x000000ff0900728c */ /* 0x000fe4000bf05300 */
[----:B----4-:R-:W-:Y:S02]  /*0080*/  ULOP3.LUT UR46, UR4, 0x1, URZ, 0xc0, !UPT ;  /* 0x00000001042e7892 */ /* 0x010fe4000f8ec0ff */
[----:B------:R-:W-:Y:S01]  /*0090*/  ULOP3.LUT UR45, UR4, 0x1, URZ, 0x3c, !UPT ;  /* 0x00000001042d7892 */ /* 0x000fe2000f8e3cff */
[----:B--2---:R-:W-:-:S05]  /*00a0*/  SHF.R.U32.HI R57, RZ, 0x5, R62 ;  /* 0x00000005ff397819 */ /* 0x004fca000001163e */
[----:B------:R-:W2:Y:S02]  /*00b0*/  SHFL.IDX PT, R0, R57, RZ, 0x1f ;  /* 0x00001fff39007589 */ /* 0x000ea400000e0000 */
[----:B--2---:R-:W-:Y:S01]  /*00c0*/  R2UR UR20, R0 ;  /* 0x00000000001472ca */ /* 0x004fe200000e0000 */
[----:B-1----:R-:W-:-:S14]  /*00d0*/  BRA.U UP0, `(.L_x_0) ;  /* 0x0000000100307547 */ /* 0x002fdc000b800000 */
[----:B------:R-:W1:Y:S02]  /*00e0*/  LDCU.64 UR4, c[0x0][0x888] ;  /* 0x00011100ff0477ac */ /* 0x000e640008000a00 */
[----:B-1----:R-:W-:-:S04]  /*00f0*/  UISETP.NE.U32.AND UP0, UPT, UR4, URZ, UPT ;  /* 0x000000ff0400728c */ /* 0x002fc8000bf05070 */
[----:B------:R-:W-:-:S09]  /*0100*/  UISETP.NE.AND.EX UP0, UPT, UR5, URZ, UPT, UP0 ;  /* 0x000000ff0500728c */ /* 0x000fd2000bf05300 */
[----:B------:R-:W-:Y:S05]  /*0110*/  BRA.U !UP0, `(.L_x_1) ;  /* 0x0000000108147547 */ /* 0x000fea000b800000 */
[----:B------:R-:W1:Y:S01]  /*0120*/  LDC.64 R2, c[0x0][0x888] ;  /* 0x00022200ff027b82 */ /* 0x000e620000000a00 */
[----:B------:R-:W1:Y:S02]  /*0130*/  LDCU.64 UR4, c[0x0][0x358] ;  /* 0x00006b00ff0477ac */ /* 0x000e640008000a00 */
[----:B-1----:R1:W5:Y:S01]  /*0140*/  LDG.E R27, desc[UR4][R2.64] ;  /* 0x00000004021b7981 */ /* 0x002362000c1e1900 */
[----:B------:R-:W-:Y:S01]  /*0150*/  HFMA2 R56, -RZ, RZ, 0, 5.9604644775390625e-08 ;  /* 0x00000001ff387431 */ /* 0x000fe200000001ff */
[----:B------:R-:W-:Y:S05]  /*0160*/  BRA `(.L_x_0) ;  /* 0x00000000000c7947 */ /* 0x000fea0003800000 */
.L_x_1:
[----:B------:R-:W1:Y:S01]  /*0170*/  LDCU UR4, c[0x0][0x880] ;  /* 0x00011000ff0477ac */ /* 0x000e620008000800 */
[----:B------:R-:W-:Y:S01]  /*0180*/  HFMA2 R56, -RZ, RZ, 0, 5.9604644775390625e-08 ;  /* 0x00000001ff387431 */ /* 0x000fe200000001ff */
[----:B-1----:R-:W-:-:S07]  /*0190*/  MOV R27, UR4 ;  /* 0x00000004001b7c02 */ /* 0x002fce0008000f00 */
.L_x_0:
[----:B------:R-:W2:Y:S02]  /*01a0*/  LDCU.64 UR4, c[0x0][0x8b0] ;  /* 0x00011600ff0477ac */ /* 0x000ea40008000a00 */
[----:B--2---:R-:W-:-:S04]  /*01b0*/  UISETP.NE.U32.AND UP0, UPT, UR4, URZ, UPT ;  /* 0x000000ff0400728c */ /* 0x004fc8000bf05070 */
[----:B------:R-:W-:-:S09]  /*01c0*/  UISETP.NE.AND.EX UP0, UPT, UR5, URZ, UPT, UP0 ;  /* 0x000000ff0500728c */ /* 0x000fd2000bf05300 */
[----:B------:R-:W-:Y:S05]  /*01d0*/  BRA.U UP0, `(.L_x_2) ;  /* 0x0000000100287547 */ /* 0x000fea000b800000 */
[----:B------:R-:W2:Y:S02]  /*01e0*/  LDCU.64 UR4, c[0x0][0x8a8] ;  /* 0x00011500ff0477ac */ /* 0x000ea40008000a00 */
[----:B--2---:R-:W-:-:S04]  /*01f0*/  UISETP.NE.U32.AND UP0, UPT, UR4, URZ, UPT ;  /* 0x000000ff0400728c */ /* 0x004fc8000bf05070 */
[----:B------:R-:W-:-:S09]  /*0200*/  UISETP.NE.AND.EX UP0, UPT, UR5, URZ, UPT, UP0 ;  /* 0x000000ff0500728c */ /* 0x000fd2000bf05300 */
[----:B------:R-:W-:Y:S05]  /*0210*/  BRA.U !UP0, `(.L_x_3) ;  /* 0x0000000108107547 */ /* 0x000fea000b800000 */
[----:B------:R-:W2:Y:S01]  /*0220*/  LDC.64 R24, c[0x0][0x8a8] ;  /* 0x00022a00ff187b82 */ /* 0x000ea20000000a00 */
[----:B------:R-:W2:Y:S02]  /*0230*/  LDCU.64 UR4, c[0x0][0x358] ;  /* 0x00006b00ff0477ac */ /* 0x000ea40008000a00 */
[----:B--2---:R2:W5:Y:S01]  /*0240*/  LDG.E R24, desc[UR4][R24.64] ;  /* 0x0000000418187981 */ /* 0x004562000c1e1900 */
[----:B------:R-:W-:Y:S05]  /*0250*/  BRA `(.L_x_2) ;  /* 0x0000000000087947 */ /* 0x000fea0003800000 */
.L_x_3:
[----:B------:R-:W2:Y:S02]  /*0260*/  LDCU UR4, c[0x0][0x8a0] ;  /* 0x00011400ff0477ac */ /* 0x000ea40008000800 */
[----:B--2---:R-:W-:Y:S02]  /*0270*/  MOV R24, UR4 ;  /* 0x0000000400187c02 */ /* 0x004fe40008000f00 */
.L_x_2:
[----:B------:R-:W-:Y:S01]  /*0280*/  IMAD.U32 R0, RZ, RZ, UR20 ;  /* 0x00000014ff007e24 */ /* 0x000fe2000f8e00ff */
[----:B------:R-:W-:Y:S04]  /*0290*/  BSSY.RECONVERGENT B0, `(.L_x_4) ;  /* 0x000000c000007945 */ /* 0x000fe80003800200 */
[C---:B------:R-:W-:Y:S02]  /*02a0*/  ISETP.NE.OR P2, PT, R0.reuse, 0x1, !P1 ;  /* 0x000000010000780c */ /* 0x040fe40004f45670 */
[----:B------:R-:W-:-:S11]  /*02b0*/  ISETP.NE.OR P0, PT, R0, 0x3, !P1 ;  /* 0x000000030000780c */ /* 0x000fd60004f05670 */
[----:B------:R-:W-:Y:S05]  /*02c0*/  @P2 BRA `(.L_x_5) ;  /* 0x0000000000202947 */ /* 0x000fea0003800000 */
[----:B------:R-:W3:Y:S02]  /*02d0*/  LDCU.64 UR4, c[0x0][0x348] ;  /* 0x00006900ff0477ac */ /* 0x000ee40008000a00 */
[----:B---3--:R-:W-:Y:S02]  /*02e0*/  UIADD3 UR6, UP1, UPT, UR4, 0x80, URZ ;  /* 0x0000008004067890 */ /* 0x008fe4000ff3e0ff */
[----:B------:R-:W-:Y:S02]  /*02f0*/  UIADD3 UR4, UP0, UPT, UR4, 0x180, URZ ;  /* 0x0000018004047890 */ /* 0x000fe4000ff1e0ff */
[----:B------:R-:W-:Y:S02]  /*0300*/  UIADD3.X UR7, UPT, UPT, URZ, UR5, URZ, UP1, !UPT ;  /* 0x00000005ff077290 */ /* 0x000fe40008ffe4ff */
[----:B------:R-:W-:-:S07]  /*0310*/  UIADD3.X UR5, UPT, UPT, URZ, UR5, URZ, UP0, !UPT ;  /* 0x00000005ff057290 */ /* 0x000fce00087fe4ff */
[----:B------:R3:W-:Y:S02]  /*0320*/  UTMACCTL.PF [UR6] ;  /* 0x00000000060079b9 */ /* 0x0007e40008040000 */
[----:B------:R3:W-:Y:S02]  /*0330*/  UTMACCTL.PF [UR4] ;  /* 0x00000000040079b9 */ /* 0x0007e40008040000 */
[----:B---3--:R-:W-:Y:S01]  /*0340*/  NOP ;  /* 0x0000000000007918 */ /* 0x008fe20000000000 */
.L_x_5:
[----:B------:R-:W-:Y:S05]  /*0350*/  BSYNC.RECONVERGENT B0 ;  /* 0x0000000000007941 */ /* 0x000fea0003800200 */
.L_x_4:
[----:B------:R-:W-:Y:S04]  /*0360*/  BSSY.RECONVERGENT B0, `(.L_x_6) ;  /* 0x000000a000007945 */ /* 0x000fe80003800200 */
        /* <DEDUP_REMOVED lines=9> */
.L_x_7:
[----:B------:R-:W-:Y:S05]  /*0400*/  BSYNC.RECONVERGENT B0 ;  /* 0x0000000000007941 */ /* 0x000fea0003800200 */
.L_x_6:
[----:B------:R-:W3:Y:S01]  /*0410*/  LDCU.64 UR4, c[0x0][0x888] ;  /* 0x00011100ff0477ac */ /* 0x000ee20008000a00 */
[----:B------:R-:W-:Y:S02]  /*0420*/  UISETP.EQ.U32.AND UP2, UPT, UR8, URZ, UPT ;  /* 0x000000ff0800728c */ /* 0x000fe4000bf42070 */
[----:B------:R-:W-:Y:S02]  /*0430*/  UPLOP3.LUT UP4, UPT, UPT, UPT, UPT, 0x80, 0x8 ;  /* 0x000000000008789c */ /* 0x000fe40003f8f070 */
[----:B---3--:R-:W-:-:S04]  /*0440*/  UISETP.NE.U32.AND UP0, UPT, UR4, URZ, UPT ;  /* 0x000000ff0400728c */ /* 0x008fc8000bf05070 */
[----:B------:R-:W-:-:S04]  /*0450*/  UISETP.NE.AND.EX UP1, UPT, UR5, URZ, UPT, UP0 ;  /* 0x000000ff0500728c */ /* 0x000fc8000bf25300 */
[----:B------:R-:W-:-:S04]  /*0460*/  UISETP.EQ.OR.EX UP3, UPT, UR9, URZ, !UP1, UP2 ;  /* 0x000000ff0900728c */ /* 0x000fc8000cf62720 */
[----:B------:R-:W-:-:S06]  /*0470*/  UP2UR UR4, UPR, URZ, 0x8 ;  /* 0x00000008ff047883 */ /* 0x000fcc0008000000 */
[----:B------:R-:W-:Y:S01]  /*0480*/  MOV R59, UR4 ;  /* 0x00000004003b7c02 */ /* 0x000fe20008000f00 */
[----:B------:R-:W-:Y:S06]  /*0490*/  BRA.U !UP3, `(.L_x_8) ;  /* 0x000000010b207547 */ /* 0x000fec000b800000 */
[----:B------:R-:W-:Y:S01]  /*04a0*/  UISETP.NE.U32.AND UP2, UPT, UR8, URZ, UPT ;  /* 0x000000ff0800728c */ /* 0x000fe2000bf45070 */
[----:B-----5:R-:W-:Y:S01]  /*04b0*/  FSETP.NEU.AND P0, PT, R27, RZ, PT ;  /* 0x000000ff1b00720b */ /* 0x020fe20003f0d000 */
[----:B------:R-:W-:Y:S02]  /*04c0*/  USEL UR4, URZ, 0xffffffff, UP1 ;  /* 0xffffffffff047887 */ /* 0x000fe40008800000 */
[----:B------:R-:W-:-:S10]  /*04d0*/  UISETP.NE.AND.EX UP2, UPT, UR9, URZ, UPT, UP2 ;  /* 0x000000ff0900728c */ /* 0x000fd4000bf45320 */
[----:B------:R-:W-:Y:S01]  /*04e0*/  VOTEU.ANY UP0, P0 ;  /* 0x0000000000ff7886 */ /* 0x000fe20000000100 */
[----:B------:R-:W-:-:S04]  /*04f0*/  @!UP2 USEL UR4, URZ, 0xffffffff, UP0 ;  /* 0xffffffffff04a887 */ /* 0x000fc80008000000 */
[----:B------:R-:W-:-:S04]  /*0500*/  ULOP3.LUT UR4, UR4, 0x1, URZ, 0xc0, !UPT ;  /* 0x0000000104047892 */ /* 0x000fc8000f8ec0ff */
[----:B------:R-:W-:-:S11]  /*0510*/  UISETP.NE.U32.AND UP4, UPT, UR4, 0x1, UPT ;  /* 0x000000010400788c */ /* 0x000fd6000bf85070 */
.L_x_8:
[----:B------:R-:W3:Y:S01]  /*0520*/  SHFL.IDX PT, R0, R57, RZ, 0x1f ;  /* 0x00001fff39007589 */ /* 0x000ee200000e0000 */
[----:B------:R-:W-:-:S04]  /*0530*/  UISETP.NE.AND UP0, UPT, UR20, 0x2, UPT ;  /* 0x000000021400788c */ /* 0x000fc8000bf05270 */
[----:B------:R-:W-:Y:S02]  /*0540*/  UISETP.EQ.AND UP2, UPT, UR46, URZ, !UP0 ;  /* 0x000000ff2e00728c */ /* 0x000fe4000c742270 */
[----:B------:R-:W-:-:S04]  /*0550*/  USEL UR43, URZ, 0x1, UP0 ;  /* 0x00000001ff2b7887 */ /* 0x000fc80008000000 */
[----:B------:R-:W-:Y:S02]  /*0560*/  PLOP3.LUT P3, PT, P1, PT, UP2, 0x80, 0x8 ;  /* 0x000000000008781c */ /* 0x000fe40000f6f028 */
[----:B---3--:R-:W-:-:S13]  /*0570*/  ISETP.NE.AND P0, PT, R0, RZ, PT ;  /* 0x000000ff0000720c */ /* 0x008fda0003f05270 */
[----:B------:R-:W-:Y:S05]  /*0580*/  @P0 BRA `(.L_x_9) ;  /* 0x0000000000c40947 */ /* 0x000fea0003800000 */
[----:B------:R-:W-:Y:S01]  /*0590*/  ELECT P0, URZ, PT ;  /* 0x0000000000ff782f */ /* 0x000fe20003800000 */
[----:B------:R-:W-:-:S12]  /*05a0*/  BSSY.RECONVERGENT B0, `(.L_x_9) ;  /* 0x000002f000007945 */ /* 0x000fd80003800200 */
[----:B------:R-:W-:Y:S05]  /*05b0*/  @!P0 BRA `(.L_x_10) ;  /* 0x0000000000b48947 */ /* 0x000fea0003800000 */
[----:B------:R-:W3:Y:S01]  /*05c0*/  S2UR UR5, SR_CgaCtaId ;  /* 0x00000000000579c3 */ /* 0x000ee20000008800 */
[----:B------:R-:W-:Y:S01]  /*05d0*/  UMOV UR4, 0x400 ;  /* 0x0000040000047882 */ /* 0x000fe20000000000 */
[----:B------:R-:W-:Y:S01]  /*05e0*/  UMOV UR8, 0x1 ;  /* 0x0000000100087882 */ /* 0x000fe20000000000 */
[----:B------:R-:W-:Y:S01]  /*05f0*/  UMOV UR6, 0x4 ;  /* 0x0000000400067882 */ /* 0x000fe20000000000 */
[----:B------:R-:W-:-:S04]  /*0600*/  UIADD3 UR8, UPT, UPT, -UR8, 0x100000, URZ ;  /* 0x0010000008087890 */ /* 0x000fc8000fffe1ff */
[----:B------:R-:W-:Y:S02]  /*0610*/  USHF.L.U32 UR9, UR8, 0xb, URZ ;  /* 0x0000000b08097899 */ /* 0x000fe400080006ff */
[----:B------:R-:W-:Y:S02]  /*0620*/  USHF.L.U32 UR8, UR8, 0x1, URZ ;  /* 0x0000000108087899 */ /* 0x000fe400080006ff */
[----:B------:R-:W-:-:S04]  /*0630*/  UIADD3 UR6, UPT, UPT, -UR6, 0x100000, URZ ;  /* 0x0010000006067890 */ /* 0x000fc8000fffe1ff */
[----:B------:R-:W-:Y:S02]  /*0640*/  USHF.L.U32 UR7, UR6, 0xb, URZ ;  /* 0x0000000b06077899 */ /* 0x000fe400080006ff */
[----:B------:R-:W-:Y:S02]  /*0650*/  USHF.L.U32 UR6, UR6, 0x1, URZ ;  /* 0x0000000106067899 */ /* 0x000fe400080006ff */
[----:B---3--:R-:W-:Y:S01]  /*0660*/  ULEA UR4, UR5, UR4, 0x18 ;  /* 0x0000000405047291 */ /* 0x008fe2000f8ec0ff */
[----:B------:R-:W3:Y:S11]  /*0670*/  FENCE.VIEW.ASYNC.S ;  /* 0x00000000000073c6 */ /* 0x000ef60000000000 */
[----:B---3--:R3:W4:Y:S01]  /*0680*/  SYNCS.EXCH.64 URZ, [UR4], UR8 ;  /* 0x0000000804ff75b2 */ /* 0x0087220008000100 */
[----:B------:R3:W1:Y:S01]  /*0690*/  SYNCS.EXCH.64 URZ, [UR4+0x80], UR6 ;  /* 0x0000800604ff75b2 */ /* 0x0006620008000100 */
        /* <DEDUP_REMOVED lines=29> */
[----:B------:R3:W1:Y:S02]  /*0870*/  SYNCS.EXCH.64 URZ, [UR4+0xf8], UR6 ;  /* 0x0000f80604ff75b2 */ /* 0x0006640008000100 */
[----:B---34-:R-:W-:Y:S01]  /*0880*/  NOP ;  /* 0x0000000000007918 */ /* 0x018fe20000000000 */
.L_x_10:
[----:B------:R-:W-:Y:S05]  /*0890*/  BSYNC.RECONVERGENT B0 ;  /* 0x0000000000007941 */ /* 0x000fea0003800200 */
.L_x_9:
[----:B------:R-:W3:Y:S01]  /*08a0*/  SHFL.IDX PT, R0, R57, RZ, 0x1f ;  /* 0x00001fff39007589 */ /* 0x000ee200000e0000 */
[----:B------:R-:W-:Y:S01]  /*08b0*/  NOP ;  /* 0x0000000000007918 */ /* 0x000fe20000000000 */
[----:B---3--:R-:W-:-:S13]  /*08c0*/  ISETP.NE.AND P0, PT, R0, 0x1, PT ;  /* 0x000000010000780c */ /* 0x008fda0003f05270 */
[----:B------:R-:W-:Y:S05]  /*08d0*/  @P0 BRA `(.L_x_11) ;  /* 0x0000000000500947 */ /* 0x000fea0003800000 */
        /* <DEDUP_REMOVED lines=9> */
[----:B------:R-:W-:Y:S01]  /*0970*/  USHF.L.U32 UR6, UR6, 0x1, URZ ;  /* 0x0000000106067899 */ /* 0x000fe200080006ff */
[----:B------:R-:W-:Y:S01]  /*0980*/  ELECT P0, URZ, PT ;  /* 0x0000000000ff782f */ /* 0x000fe20003800000 */
[----:B---3--:R-:W-:Y:S01]  /*0990*/  ULEA UR4, UR5, UR4, 0x18 ;  /* 0x0000000405047291 */ /* 0x008fe2000f8ec0ff */
[----:B------:R-:W3:Y:S11]  /*09a0*/  FENCE.VIEW.ASYNC.S ;  /* 0x00000000000073c6 */ /* 0x000ef60000000000 */
[----:B---3--:R3:W4:Y:S01]  /*09b0*/  SYNCS.EXCH.64 URZ, [UR4+0x100], UR8 ;  /* 0x0001000804ff75b2 */ /* 0x0087220008000100 */
[----:B------:R3:W1:Y:S01]  /*09c0*/  SYNCS.EXCH.64 URZ, [UR4+0x118], UR6 ;  /* 0x0001180604ff75b2 */ /* 0x0006620008000100 */
[----:B------:R3:W1:Y:S01]  /*09d0*/  SYNCS.EXCH.64 URZ, [UR4+0x108], UR8 ;  /* 0x0001080804ff75b2 */ /* 0x0006620008000100 */
[----:B------:R3:W1:Y:S01]  /*09e0*/  SYNCS.EXCH.64 URZ, [UR4+0x120], UR6 ;  /* 0x0001200604ff75b2 */ /* 0x0006620008000100 */
[----:B------:R3:W1:Y:S01]  /*09f0*/  SYNCS.EXCH.64 URZ, [UR4+0x110], UR8 ;  /* 0x0001100804ff75b2 */ /* 0x0006620008000100 */
[----:B------:R3:W1:Y:S01]  /*0a00*/  SYNCS.EXCH.64 URZ, [UR4+0x128], UR6 ;  /* 0x0001280604ff75b2 */ /* 0x0006620008000100 */
[----:B------:R-:W-:Y:S01]  /*0a10*/  NOP ;  /* 0x0000000000007918 */ /* 0x000fe20000000000 */
.L_x_11:
[----:B------:R-:W2:Y:S01]  /*0a20*/  SHFL.IDX PT, R0, R57, RZ, 0x1f ;  /* 0x00001fff39007589 */ /* 0x000ea200000e0000 */
[----:B------:R-:W-:Y:S01]  /*0a30*/  NOP ;  /* 0x0000000000007918 */ /* 0x000fe20000000000 */
[----:B--2---:R-:W-:-:S13]  /*0a40*/  ISETP.NE.AND P0, PT, R0, 0x3, PT ;  /* 0x000000030000780c */ /* 0x004fda0003f05270 */
[----:B------:R-:W-:Y:S05]  /*0a50*/  @P0 BRA `(.L_x_12) ;  /* 0x0000000000300947 */ /* 0x000fea0003800000 */
[----:B---3--:R-:W2:Y:S01]  /*0a60*/  S2UR UR6, SR_CgaCtaId ;  /* 0x00000000000679c3 */ /* 0x008ea20000008800 */
[----:B------:R-:W-:Y:S01]  /*0a70*/  UMOV UR4, 0x400 ;  /* 0x0000040000047882 */ /* 0x000fe20000000000 */
[----:B------:R-:W-:Y:S01]  /*0a80*/  UMOV UR5, 0x20 ;  /* 0x0000002000057882 */ /* 0x000fe20000000000 */
[----:B------:R-:W-:Y:S01]  /*0a90*/  ELECT P0, URZ, PT ;  /* 0x0000000000ff782f */ /* 0x000fe20003800000 */
[----:B--2---:R-:W-:Y:S02]  /*0aa0*/  ULEA UR6, UR6, UR4, 0x18 ;  /* 0x0000000406067291 */ /* 0x004fe4000f8ec0ff */
[----:B------:R-:W-:-:S04]  /*0ab0*/  UIADD3 UR4, UPT, UPT, -UR5, 0x100000, URZ ;  /* 0x0010000005047890 */ /* 0x000fc8000fffe1ff */
[----:B------:R-:W-:Y:S02]  /*0ac0*/  USHF.L.U32 UR5, UR4, 0xb, URZ ;  /* 0x0000000b04057899 */ /* 0x000fe400080006ff */
[----:B------:R-:W-:Y:S01]  /*0ad0*/  USHF.L.U32 UR4, UR4, 0x1, URZ ;  /* 0x0000000104047899 */ /* 0x000fe200080006ff */
[----:B------:R-:W2:Y:S11]  /*0ae0*/  FENCE.VIEW.ASYNC.S ;  /* 0x00000000000073c6 */ /* 0x000eb60000000000 */
[----:B--2---:R2:W3:Y:S01]  /*0af0*/  SYNCS.EXCH.64 URZ, [UR6+0x130], UR4 ;  /* 0x0001300406ff75b2 */ /* 0x0044e20008000100 */
[----:B------:R2:W1:Y:S01]  /*0b00*/  SYNCS.EXCH.64 URZ, [UR6+0x138], UR4 ;  /* 0x0001380406ff75b2 */ /* 0x0004620008000100 */
[----:B------:R-:W-:Y:S01]  /*0b10*/  NOP ;  /* 0x0000000000007918 */ /* 0x000fe20000000000 */
.L_x_12:
[----:B------:R-:W4:Y:S01]  /*0b20*/  SHFL.IDX PT, R0, R57, RZ, 0x1f ;  /* 0x00001fff39007589 */ /* 0x000f2200000e0000 */
[----:B------:R-:W-:Y:S01]  /*0b30*/  NOP ;  /* 0x0000000000007918 */ /* 0x000fe20000000000 */
[----:B----4-:R-:W-:-:S13]  /*0b40*/  ISETP.NE.AND P0, PT, R0, 0x4, PT ;  /* 0x000000040000780c */ /* 0x010fda0003f05270 */
[----:B------:R-:W-:Y:S05]  /*0b50*/  @P0 BRA `(.L_x_13) ;  /* 0x00000000004c0947 */ /* 0x000fea0003800000 */
[----:B--2---:R-:W2:Y:S01]  /*0b60*/  S2UR UR5, SR_CgaCtaId ;  /* 0x00000000000579c3 */ /* 0x004ea20000008800 */
[----:B---3--:R-:W-:Y:S01]  /*0b70*/  UMOV UR4, 0x720 ;  /* 0x0000072000047882 */ /* 0x008fe20000000000 */
[----:B------:R-:W-:Y:S01]  /*0b80*/  UMOV UR6, 0x400 ;  /* 0x0000040000067882 */ /* 0x000fe20000000000 */
[----:B------:R-:W-:Y:S01]  /*0b90*/  USEL UR4, UR4, 0x620, UP4 ;  /* 0x0000062004047887 */ /* 0x000fe2000a000000 */
[----:B------:R-:W-:Y:S01]  /*0ba0*/  UMOV UR8, 0x1 ;  /* 0x0000000100087882 */ /* 0x000fe20000000000 */
[----:B------:R-:W-:Y:S01]  /*0bb0*/  ELECT P0, URZ, PT ;  /* 0x0000000000ff782f */ /* 0x000fe20003800000 */
[----:B------:R-:W-:-:S04]  /*0bc0*/  UIADD3 UR8, UPT, UPT, -UR8, 0x100000, URZ ;  /* 0x0010000008087890 */ /* 0x000fc8000fffe1ff */
[----:B------:R-:W-:Y:S02]  /*0bd0*/  USHF.L.U32 UR9, UR8, 0xb, URZ ;  /* 0x0000000b08097899 */ /* 0x000fe400080006ff */
[----:B------:R-:W-:Y:S02]  /*0be0*/  USHF.L.U32 UR8, UR8, 0x1, URZ ;  /* 0x0000000108087899 */ /* 0x000fe400080006ff */
[----:B--2---:R-:W-:Y:S02]  /*0bf0*/  ULEA UR6, UR5, UR6, 0x18 ;  /* 0x0000000605067291 */ /* 0x004fe4000f8ec0ff */
[----:B------:R-:W-:-:S04]  /*0c00*/  UIADD3 UR4, UPT, UPT, -UR4, 0x100000, URZ ;  /* 0x0010000004047890 */ /* 0x000fc8000fffe1ff */
[----:B------:R-:W-:Y:S02]  /*0c10*/  USHF.L.U32 UR5, UR4, 0xb, URZ ;  /* 0x0000000b04057899 */ /* 0x000fe400080006ff */
[----:B------:R-:W-:Y:S01]  /*0c20*/  USHF.L.U32 UR4, UR4, 0x1, URZ ;  /* 0x0000000104047899 */ /* 0x000fe200080006ff */
[----:B------:R-:W2:Y:S03]  /*0c30*/  FENCE.VIEW.ASYNC.S ;  /* 0x00000000000073c6 */ /* 0x000ea60000000000 */
[----:B--2---:R4:W2:Y:S08]  /*0c40*/  SYNCS.EXCH.64 URZ, [UR6+0x140], UR8 ;  /* 0x0001400806ff75b2 */ /* 0x0048b00008000100 */
[----:B------:R4:W3:Y:S01]  /*0c50*/  SYNCS.EXCH.64 URZ, [UR6+0x150], UR4 ;  /* 0x0001500406ff75b2 */ /* 0x0008e20008000100 */
[----:B------:R4:W1:Y:S01]  /*0c60*/  SYNCS.EXCH.64 URZ, [UR6+0x148], UR8 ;  /* 0x0001480806ff75b2 */ /* 0x0008620008000100 */
[----:B------:R4:W1:Y:S02]  /*0c70*/  SYNCS.EXCH.64 URZ, [UR6+0x158], UR4 ;  /* 0x0001580406ff75b2 */ /* 0x0008640008000100 */
[----:B----4-:R-:W-:Y:S01]  /*0c80*/  NOP ;  /* 0x0000000000007918 */ /* 0x010fe20000000000 */
.L_x_13:
[----:B------:R-:W4:Y:S01]  /*0c90*/  SHFL.IDX PT, R0, R57, RZ, 0x1f ;  /* 0x00001fff39007589 */ /* 0x000f2200000e0000 */
[----:B------:R-:W-:Y:S01]  /*0ca0*/  NOP ;  /* 0x0000000000007918 */ /* 0x000fe20000000000 */
[----:B----4-:R-:W-:-:S13]  /*0cb0*/  ISETP.NE.AND P0, PT, R0, 0x5, PT ;  /* 0x000000050000780c */ /* 0x010fda0003f05270 */
[----:B------:R-:W-:Y:S05]  /*0cc0*/  @P0 BRA `(.L_x_14) ;  /* 0x0000000000580947 */ /* 0x000fea0003800000 */
[----:B--2---:R-:W2:Y:S01]  /*0cd0*/  S2UR UR5, SR_CgaCtaId ;  /* 0x00000000000579c3 */ /* 0x004ea20000008800 */
[----:B---3--:R-:W-:Y:S01]  /*0ce0*/  UMOV UR4, 0x400 ;  /* 0x0000040000047882 */ /* 0x008fe20000000000 */
        /* <DEDUP_REMOVED lines=9> */
[----:B--2---:R-:W-:Y:S01]  /*0d80*/  ULEA UR4, UR5, UR4, 0x18 ;  /* 0x0000000405047291 */ /* 0x004fe2000f8ec0ff */
[----:B------:R-:W2:Y:S11]  /*0d90*/  FENCE.VIEW.ASYNC.S ;  /* 0x00000000000073c6 */ /* 0x000eb60000000000 */
[----:B--2---:R4:W2:Y:S01]  /*0da0*/  SYNCS.EXCH.64 URZ, [UR4+0x160], UR6 ;  /* 0x0001600604ff75b2 */ /* 0x0048a20008000100 */
[----:B------:R4:W3:Y:S01]  /*0db0*/  SYNCS.EXCH.64 URZ, [UR4+0x180], UR8 ;  /* 0x0001800804ff75b2 */ /* 0x0008e20008000100 */
[----:B------:R4:W1:Y:S01]  /*0dc0*/  SYNCS.EXCH.64 URZ, [UR4+0x168], UR6 ;  /* 0x0001680604ff75b2 */ /* 0x0008620008000100 */
[----:B------:R4:W1:Y:S01]  /*0dd0*/  SYNCS.EXCH.64 URZ, [UR4+0x188], UR8 ;  /* 0x0001880804ff75b2 */ /* 0x0008620008000100 */
[----:B------:R4:W1:Y:S01]  /*0de0*/  SYNCS.EXCH.64 URZ, [UR4+0x170], UR6 ;  /* 0x0001700604ff75b2 */ /* 0x0008620008000100 */
[----:B------:R4:W1:Y:S01]  /*0df0*/  SYNCS.EXCH.64 URZ, [UR4+0x190], UR8 ;  /* 0x0001900804ff75b2 */ /* 0x0008620008000100 */
[----:B------:R4:W1:Y:S01]  /*0e00*/  SYNCS.EXCH.64 URZ, [UR4+0x178], UR6 ;  /* 0x0001780604ff75b2 */ /* 0x0008620008000100 */
[----:B------:R4:W1:Y:S02]  /*0e10*/  SYNCS.EXCH.64 URZ, [UR4+0x198], UR8 ;  /* 0x0001980804ff75b2 */ /* 0x0008640008000100 */
[----:B----4-:R-:W-:Y:S01]  /*0e20*/  NOP ;  /* 0x0000000000007918 */ /* 0x010fe20000000000 */
.L_x_14:
[----:B------:R-:W4:Y:S01]  /*0e30*/  SHFL.IDX PT, R0, R57, RZ, 0x1f ;  /* 0x00001fff39007589 */ /* 0x000f2200000e0000 */
[----:B------:R-:W-:Y:S01]  /*0e40*/  ISETP.NE.OR P1, PT, RZ, UR20, !P1 ;  /* 0x00000014ff007c0c */ /* 0x000fe2000cf25670 */
[----:B------:R-:W-:Y:S01]  /*0e50*/  NOP ;  /* 0x0000000000007918 */ /* 0x000fe20000000000 */
[----:B----4-:R-:W-:-:S13]  /*0e60*/  ISETP.NE.AND P0, PT, R0, 0x3, PT ;  /* 0x000000030000780c */ /* 0x010fda0003f05270 */
[----:B------:R-:W-:Y:S05]  /*0e70*/  @P0 BRA `(.L_x_15) ;  /* 0x0000000000380947 */ /* 0x000fea0003800000 */
[----:B--2---:R-:W2:Y:S01]  /*0e80*/  S2UR UR5, SR_CgaCtaId ;  /* 0x00000000000579c3 */ /* 0x004ea20000008800 */
[----:B---3--:R-:W-:Y:S01]  /*0e90*/  UMOV UR4, 0x400 ;  /* 0x0000040000047882 */ /* 0x008fe20000000000 */
[----:B------:R-:W-:Y:S01]  /*0ea0*/  UMOV UR6, 0x20 ;  /* 0x0000002000067882 */ /* 0x000fe20000000000 */
[----:B------:R-:W-:Y:S01]  /*0eb0*/  ELECT P0, URZ, PT ;  /* 0x0000000000ff782f */ /* 0x000fe20003800000 */
[----:B------:R-:W-:-:S04]  /*0ec0*/  UIADD3 UR6, UPT, UPT, -UR6, 0x100000, URZ ;  /* 0x0010000006067890 */ /* 0x000fc8000fffe1ff */
[----:B------:R-:W-:Y:S02]  /*0ed0*/  USHF.L.U32 UR7, UR6, 0xb, URZ ;  /* 0x0000000b06077899 */ /* 0x000fe400080006ff */
[----:B------:R-:W-:Y:S02]  /*0ee0*/  USHF.L.U32 UR6, UR6, 0x1, URZ ;  /* 0x0000000106067899 */ /* 0x000fe400080006ff */
[----:B--2---:R-:W-:Y:S01]  /*0ef0*/  ULEA UR4, UR5, UR4, 0x18 ;  /* 0x0000000405047291 */ /* 0x004fe2000f8ec0ff */
[----:B------:R-:W2:Y:S11]  /*0f00*/  FENCE.VIEW.ASYNC.S ;  /* 0x00000000000073c6 */ /* 0x000eb60000000000 */
[----:B--2---:R4:W2:Y:S01]  /*0f10*/  SYNCS.EXCH.64 URZ, [UR4+0x1a0], UR6 ;  /* 0x0001a00604ff75b2 */ /* 0x0048a20008000100 */
[----:B------:R4:W3:Y:S01]  /*0f20*/  SYNCS.EXCH.64 URZ, [UR4+0x1b0], UR6 ;  /* 0x0001b00604ff75b2 */ /* 0x0008e20008000100 */
[----:B------:R4:W1:Y:S01]  /*0f30*/  SYNCS.EXCH.64 URZ, [UR4+0x1a8], UR6 ;  /* 0x0001a80604ff75b2 */ /* 0x0008620008000100 */
[----:B------:R4:W1:Y:S02]  /*0f40*/  SYNCS.EXCH.64 URZ, [UR4+0x1b8], UR6 ;  /* 0x0001b80604ff75b2 */ /* 0x0008640008000100 */
[----:B----4-:R-:W-:Y:S01]  /*0f50*/  NOP ;  /* 0x0000000000007918 */ /* 0x010fe20000000000 */
.L_x_15:
[----:B---3--:R-:W3:Y:S01]  /*0f60*/  S2UR UR7, SR_CgaCtaId ;  /* 0x00000000000779c3 */ /* 0x008ee20000008800 */
[----:B------:R-:W-:Y:S01]  /*0f70*/  VOTEU.ALL UP0, P1 ;  /* 0x0000000000ff7886 */ /* 0x000fe20000800000 */
[----:B--2---:R-:W-:Y:S01]  /*0f80*/  UMOV UR4, 0x20 ;  /* 0x0000002000047882 */ /* 0x004fe20000000000 */
[----:B------:R-:W-:Y:S01]  /*0f90*/  NOP ;  /* 0x0000000000007918 */ /* 0x000fe20000000000 */
[----:B------:R-:W-:Y:S01]  /*0fa0*/  LOP3.LUT R0, R62, 0x1f, RZ, 0xc0, !PT ;  /* 0x0000001f3e007812 */ /* 0x000fe200078ec0ff */
[----:B------:R-:W-:Y:S01]  /*0fb0*/  UISETP.NE.AND UP5, UPT, UR20, URZ, UPT ;  /* 0x000000ff1400728c */ /* 0x000fe2000bfa5270 */
[----:B------:R-:W-:Y:S01]  /*0fc0*/  @!UP0 UMOV UR6, 0x400 ;  /* 0x0000040000068882 */ /* 0x000fe20000000000 */
[----:B------:R-:W-:-:S04]  /*0fd0*/  @!UP0 UIADD3 UR4, UPT, UPT, -UR4, 0x100000, URZ ;  /* 0x0010000004048890 */ /* 0x000fc8000fffe1ff */
[----:B------:R-:W-:Y:S02]  /*0fe0*/  @!UP0 USHF.L.U32 UR5, UR4, 0xb, URZ ;  /* 0x0000000b04058899 */ /* 0x000fe400080006ff */
[----:B------:R-:W-:Y:S02]  /*0ff0*/  @!UP0 USHF.L.U32 UR4, UR4, 0x1, URZ ;  /* 0x0000000104048899 */ /* 0x000fe400080006ff */
[----:B---3--:R-:W-:Y:S01]  /*1000*/  @!UP0 ULEA UR6, UR7, UR6, 0x18 ;  /* 0x0000000607068291 */ /* 0x008fe2000f8ec0ff */
[----:B------:R-:W2:Y:S01]  /*1010*/  LDCU UR7, c[0x0][0x36c] ;  /* 0x00006d80ff0777ac */ /* 0x000ea20008000800 */
[----:B------:R-:W-:Y:S01]  /*1020*/  VOTEU.ALL UP0, P1 ;  /* 0x0000000000ff7886 */ /* 0x000fe20000800000 */
[----:B------:R-:W3:Y:S09]  /*1030*/  FENCE.VIEW.ASYNC.S ;  /* 0x00000000000073c6 */ /* 0x000ef20000000000 */
[----:B---3--:R3:W4:Y:S01]  /*1040*/  @!UP0 SYNCS.EXCH.64 URZ, [UR6+0x1c0], UR4 ;  /* 0x0001c00406ff85b2 */ /* 0x0087220008000100 */
[----:B--2---:R-:W-:-:S09]  /*1050*/  UISETP.EQ.U32.AND UP6, UPT, UR7, 0x1, UPT ;  /* 0x000000010700788c */ /* 0x004fd2000bfc2070 */
[----:B---3--:R-:W-:Y:S05]  /*1060*/  BRA.U !UP6, `(.L_x_16) ;  /* 0x000000010e087547 */ /* 0x008fea000b800000 */
[----:B-1--4-:R-:W-:Y:S01]  /*1070*/  UCGABAR_ARV ;  /* 0x00000000000079c7 */ /* 0x012fe20008000000 */
[----:B------:R-:W-:Y:S05]  /*1080*/  BRA `(.L_x_17) ;  /* 0x0000000000047947 */ /* 0x000fea0003800000 */
.L_x_16:
[----:B-1--4-:R-:W-:Y:S01]  /*1090*/  NOP ;  /* 0x0000000000007918 */ /* 0x012fe20000000000 */
.L_x_17:
[----:B------:R-:W1:Y:S01]  /*10a0*/  S2UR UR23, SR_CTAID.X ;  /* 0x00000000001779c3 */ /* 0x000e620000002500 */
[----:B------:R-:W-:-:S05]  /*10b0*/  CS2R.32 R58, SR_CgaSize ;  /* 0x00000000003a7805 */ /* 0x000fca0000008a00 */
[----:B------:R-:W-:-:S05]  /*10c0*/  IMAD R58, R58, -0xa0, RZ ;  /* 0xffffff603a3a7824 */ /* 0x000fca00078e02ff */
[----:B------:R-:W-:-:S14]  /*10d0*/  R2UR UR5, R58 ;  /* 0x000000003a0572ca */ /* 0x000fdc00000e0000 */
[----:B------:R-:W2:Y:S01]  /*10e0*/  LDCU UR5, c[0x0][UR5+0x2b0] ;  /* 0x00005600050577ac */ /* 0x000ea20008000800 */
[----:B------:R-:W-:-:S05]  /*10f0*/  CS2R.32 R58, SR_CgaSize ;  /* 0x00000000003a7805 */ /* 0x000fca0000008a00 */
[----:B------:R-:W-:-:S05]  /*1100*/  IMAD R58, R58, -0xa0, RZ ;  /* 0xffffff603a3a7824 */ /* 0x000fca00078e02ff */
[----:B------:R-:W-:-:S14]  /*1110*/  R2UR UR4, R58 ;  /* 0x000000003a0472ca */ /* 0x000fdc00000e0000 */
[----:B------:R-:W3:Y:S01]  /*1120*/  LDCU UR4, c[0x0][UR4+0x2b4] ;  /* 0x00005680040477ac */ /* 0x000ee20008000800 */
[----:B------:R-:W4:Y:S01]  /*1130*/  S2UR UR33, SR_CTAID.Y ;  /* 0x00000000002179c3 */ /* 0x000f220000002600 */
[----:B------:R-:W-:-:S05]  /*1140*/  CS2R.32 R58, SR_CgaSize ;  /* 0x00000000003a7805 */ /* 0x000fca0000008a00 */
[----:B------:R-:W-:-:S05]  /*1150*/  IMAD R58, R58, -0xa0, RZ ;  /* 0xffffff603a3a7824 */ /* 0x000fca00078e02ff */
[----:B------:R-:W-:-:S14]  /*1160*/  R2UR UR7, R58 ;  /* 0x000000003a0772ca */ /* 0x000fdc00000e0000 */
[----:B------:R-:W3:Y:S01]  /*1170*/  LDCU UR7, c[0x0][UR7+0x2a4] ;  /* 0x00005480070777ac */ /* 0x000ee20008000800 */
[----:B------:R-:W-:Y:S01]  /*1180*/  UISETP.GT.U32.AND UP0, UPT, UR46, 0xffff, UPT ;  /* 0x0000ffff2e00788c */ /* 0x000fe2000bf04070 */
[----:B------:R-:W-:-:S05]  /*1190*/  CS2R.32 R58, SR_CgaSize ;  /* 0x00000000003a7805 */ /* 0x000fca0000008a00 */
[----:B------:R-:W-:-:S05]  /*11a0*/  IMAD R58, R58, -0xa0, RZ ;  /* 0xffffff603a3a7824 */ /* 0x000fca00078e02ff */
[----:B------:R-:W-:-:S14]  /*11b0*/  R2UR UR63, R58 ;  /* 0x000000003a3f72ca */ /* 0x000fdc00000e0000 */
[----:B------:R-:W3:Y:S01]  /*11c0*/  LDCU UR63, c[0x0][UR63+0x2a0] ;  /* 0x000054003f3f77ac */ /* 0x000ee20008000800 */
[----:B------:R-:W3:Y:S01]  /*11d0*/  S2UR UR8, SR_CgaCtaId ;  /* 0x00000000000879c3 */ /* 0x000ee20000008800 */
[----:B------:R-:W3:Y:S01]  /*11e0*/  LDCU UR21, c[0x0][0xb24] ;  /* 0x00016480ff1577ac */ /* 0x000ee20008000800 */
[----:B------:R-:W3:Y:S01]  /*11f0*/  LDCU UR42, c[0x0][0xb24] ;  /* 0x00016480ff2a77ac */ /* 0x000ee20008000800 */
[----:B-1----:R-:W-:Y:S01]  /*1200*/  I2FP.F32.U32 R3, UR23 ;  /* 0x0000001700037c45 */ /* 0x002fe20008201000 */
[----:B------:R-:W1:Y:S04]  /*1210*/  LDCU UR26, c[0x0][0xb30] ;  /* 0x00016600ff1a77ac */ /* 0x000e680008000800 */
[----:B--2---:R-:W-:Y:S01]  /*1220*/  FMUL R3, R3, UR5 ;  /* 0x0000000503037c20 */ /* 0x004fe20008400000 */
[----:B------:R-:W-:Y:S01]  /*1230*/  USEL UR5, UR46, 0xffff, !UP0 ;  /* 0x0000ffff2e057887 */ /* 0x000fe2000c000000 */
[----:B----4-:R-:W-:-:S04]  /*1240*/  I2FP.F32.U32 R2, UR33 ;  /* 0x0000002100027c45 */ /* 0x010fc80008201000 */
[----:B------:R-:W2:Y:S01]  /*1250*/  F2I.U32.TRUNC.NTZ R3, R3 ;  /* 0x0000000300037305 */ /* 0x000ea2000020f000 */
[----:B------:R-:W-:Y:S01]  /*1260*/  ULOP3.LUT UR24, UR5, 0xffff, URZ, 0xc0, !UPT ;  /* 0x0000ffff05187892 */ /* 0x000fe2000f8ec0ff */
[----:B---3--:R-:W-:Y:S01]  /*1270*/  FMUL R2, R2, UR4 ;  /* 0x0000000402027c20 */ /* 0x008fe20008400000 */
[----:B------:R-:W-:-:S05]  /*1280*/  USHF.L.U32 UR28, UR8, 0x7, URZ ;  /* 0x00000007081c7899 */ /* 0x000fca00080006ff */
[----:B------:R-:W3:Y:S01]  /*1290*/  F2I.U32.TRUNC.NTZ R2, R2 ;  /* 0x0000000200027305 */ /* 0x000ee2000020f000 */
[----:B--2---:R-:W-:Y:S02]  /*12a0*/  R2UR UR4, R3 ;  /* 0x00000000030472ca */ /* 0x004fe400000e0000 */
[----:B------:R-:W-:Y:S02]  /*12b0*/  PRMT R3, RZ, 0x7610, R3 ;  /* 0x00007610ff037816 */ /* 0x000fe40000000003 */
[----:B---3--:R-:W-:Y:S02]  /*12c0*/  R2UR UR6, R2 ;  /* 0x00000000020672ca */ /* 0x008fe400000e0000 */
[----:B------:R-:W-:-:S07]  /*12d0*/  PRMT R2, RZ, 0x7610, R2 ;  /* 0x00007610ff027816 */ /* 0x000fce0000000002 */
[----:B------:R-:W-:-:S04]  /*12e0*/  UIADD3 UR5, UPT, UPT, -UR4, URZ, URZ ;  /* 0x000000ff04057290 */ /* 0x000fc8000fffe1ff */
[----:B------:R-:W-:Y:S02]  /*12f0*/  UIMAD UR63, UR63, UR5, UR23 ;  /* 0x000000053f3f72a4 */ /* 0x000fe4000f8e0217 */
[----:B------:R-:W-:-:S04]  /*1300*/  UIADD3 UR4, UPT, UPT, -UR6, URZ, URZ ;  /* 0x000000ff06047290 */ /* 0x000fc8000fffe1ff */
[----:B------:R-:W-:-:S06]  /*1310*/  UIMAD UR4, UR7, UR4, UR33 ;  /* 0x00000004070472a4 */ /* 0x000fcc000f8e0221 */
[----:B------:R-:W-:Y:S01]  /*1320*/  IMAD.U32 R58, RZ, RZ, UR4 ;  /* 0x00000004ff3a7e24 */ /* 0x000fe2000f8e00ff */
[----:B-1----:R-:W-:Y:S06]  /*1330*/  BRA.U UP5, `(.L_x_18) ;  /* 0x0000000105687547 */ /* 0x002fec000b800000 */
[----:B------:R-:W-:Y:S01]  /*1340*/  R2UR UR4, R58 ;  /* 0x000000003a0472ca */ /* 0x000fe200000e0000 */
[----:B------:R-:W-:-:S12]  /*1350*/  ULOP3.LUT UR5, UR63, 0x4, URZ, 0x3c, !UPT ;  /* 0x000000043f057892 */ /* 0x000fd8000f8e3cff */
[----:B------:R-:W-:Y:S02]  /*1360*/  UISETP.NE.AND UP0, UPT, UR4, URZ, UPT ;  /* 0x000000ff0400728c */ /* 0x000fe4000bf05270 */
[----:B------:R-:W-:Y:S02]  /*1370*/  ULOP3.LUT UR4, UR63, 0x2, URZ, 0x3c, !UPT ;  /* 0x000000023f047892 */ /* 0x000fe4000f8e3cff */
[----:B------:R-:W-:-:S04]  /*1380*/  UISETP.GT.U32.AND UP2, UPT, UR63, 0x1, UP0 ;  /* 0x000000013f00788c */ /* 0x000fc80008744070 */
[----:B------:R-:W-:Y:S02]  /*1390*/  USEL UR8, URZ, 0x1, UP2 ;  /* 0x00000001ff087887 */ /* 0x000fe40009000000 */
[----:B------:R-:W-:Y:S02]  /*13a0*/  USEL UR7, URZ, 0x2, UP2 ;  /* 0x00000002ff077887 */ /* 0x000fe40009000000 */
[----:B------:R-:W-:Y:S02]  /*13b0*/  UISETP.GT.U32.AND UP2, UPT, UR4, 0x1, UP0 ;  /* 0x000000010400788c */ /* 0x000fe40008744070 */
[----:B------:R-:W-:Y:S02]  /*13c0*/  ULOP3.LUT UR4, UR63, 0x6, URZ, 0x3c, !UPT ;  /* 0x000000063f047892 */ /* 0x000fe4000f8e3cff */
[----:B------:R-:W-:Y:S02]  /*13d0*/  USEL UR6, URZ, 0x4, UP2 ;  /* 0x00000004ff067887 */ /* 0x000fe40009000000 */
[----:B------:R-:W-:-:S02]  /*13e0*/  USEL UR9, URZ, 0x8, UP2 ;  /* 0x00000008ff097887 */ /* 0x000fc40009000000 */
[----:B------:R-:W-:Y:S02]  /*13f0*/  UISETP.GT.U32.AND UP2, UPT, UR5, 0x1, UP0 ;  /* 0x000000010500788c */ /* 0x000fe40008744070 */
[----:B------:R-:W-:Y:S02]  /*1400*/  UISETP.GT.U32.AND UP0, UPT, UR4, 0x1, UP0 ;  /* 0x000000010400788c */ /* 0x000fe40008704070 */
[----:B------:R-:W-:Y:S02]  /*1410*/  USEL UR4, URZ, 0x10, UP2 ;  /* 0x00000010ff047887 */ /* 0x000fe40009000000 */
[----:B------:R-:W-:Y:S02]  /*1420*/  UIADD3 UR5, UPT, UPT, UR6, UR7, UR8 ;  /* 0x0000000706057290 */ /* 0x000fe4000fffe008 */
[----:B------:R-:W-:Y:S02]  /*1430*/  USEL UR7, URZ, 0x40, UP0 ;  /* 0x00000040ff077887 */ /* 0x000fe40008000000 */
[----:B------:R-:W-:-:S02]  /*1440*/  USEL UR8, URZ, 0x20, UP2 ;  /* 0x00000020ff087887 */ /* 0x000fc40009000000 */
[----:B------:R-:W-:Y:S02]  /*1450*/  UIADD3 UR5, UPT, UPT, UR4, UR5, UR9 ;  /* 0x0000000504057290 */ /* 0x000fe4000fffe009 */
[----:B------:R-:W-:Y:S02]  /*1460*/  ULOP3.LUT UR4, UR63, 0xfffffffe, URZ, 0xc0, !UPT ;  /* 0xfffffffe3f047892 */ /* 0x000fe4000f8ec0ff */
[----:B------:R-:W-:Y:S02]  /*1470*/  USEL UR6, URZ, 0x80, UP0 ;  /* 0x00000080ff067887 */ /* 0x000fe40008000000 */
[----:B------:R-:W-:-:S03]  /*1480*/  UIADD3 UR5, UPT, UPT, UR7, UR5, UR8 ;  /* 0x0000000507057290 */ /* 0x000fc6000fffe008 */
[----:B------:R-:W-:Y:S01]  /*1490*/  UMOV UR7, 0x3 ;  /* 0x0000000300077882 */ /* 0x000fe20000000000 */
[----:B------:R-:W-:Y:S02]  /*14a0*/  UIADD3 UR5, UPT, UPT, UR5, UR6, URZ ;  /* 0x0000000605057290 */ /* 0x000fe4000fffe0ff */
[----:B------:R-:W-:-:S04]  /*14b0*/  USHF.L.U32 UR4, UR7, UR4, URZ ;  /* 0x0000000407047299 */ /* 0x000fc800080006ff */
[----:B------:R-:W-:Y:S02]  /*14c0*/  MOV R3, UR5 ;  /* 0x0000000500037c02 */ /* 0x000fe40008000f00 */
[----:B------:R-:W-:-:S07]  /*14d0*/  IMAD.U32 R2, RZ, RZ, UR4 ;  /* 0x00000004ff027e24 */ /* 0x000fce000f8e00ff */
.L_x_18:
[----:B------:R-:W1:Y:S01]  /*14e0*/  S2UR UR36, SR_CTAID.Z ;  /* 0x00000000002479c3 */ /* 0x000e620000002700 */
[----:B------:R-:W-:Y:S01]  /*14f0*/  UISETP.GE.AND UP0, UPT, UR21, 0x1, UPT ;  /* 0x000000011500788c */ /* 0x000fe2000bf06270 */
[----:B------:R-:W-:Y:S01]  /*1500*/  UMOV UR27, 0x55 ;  /* 0x00000055001b7882 */ /* 0x000fe20000000000 */
[----:B------:R-:W-:-:S07]  /*1510*/  UMOV UR32, UR23 ;  /* 0x0000001700207c82 */ /* 0x000fce0008000000 */
[----:B------:R-:W-:Y:S05]  /*1520*/  BRA.U !UP0, `(.L_x_19) ;  /* 0x0000000108d47547 */ /* 0x000fea000b800000 */
[----:B------:R-:W2:Y:S01]  /*1530*/  LDCU.128 UR16, c[0x0][0xb10] ;  /* 0x00016200ff1077ac */ /* 0x000ea20008000c00 */
[----:B------:R-:W3:Y:S01]  /*1540*/  LDCU UR13, c[0x0][0x370] ;  /* 0x00006e00ff0d77ac */ /* 0x000ee20008000800 */
[----:B------:R-:W4:Y:S01]  /*1550*/  LDCU UR8, c[0x0][0x374] ;  /* 0x00006e80ff0877ac */ /* 0x000f220008000800 */
[----:B------:R-:W1:Y:S01]  /*1560*/  LDCU UR22, c[0x0][0xb0c] ;  /* 0x00016180ff1677ac */ /* 0x000e620008000800 */
[----:B------:R-:W1:Y:S01]  /*1570*/  LDCU UR25, c[0x0][0xb20] ;  /* 0x00016400ff1977ac */ /* 0x000e620008000800 */
[----:B--2---:R-:W-:Y:S01]  /*1580*/  UIMAD.WIDE.U32 UR4, UR23, UR16, URZ ;  /* 0x00000010170472a5 */ /* 0x004fe2000f8e00ff */
[----:B------:R-:W2:Y:S01]  /*1590*/  LDCU.64 UR14, c[0x0][0xb28] ;  /* 0x00016500ff0e77ac */ /* 0x000ea20008000a00 */
[----:B------:R-:W-:-:S05]  /*15a0*/  UISETP.NE.AND UP3, UPT, UR18, 0x1, UPT ;  /* 0x000000011200788c */ /* 0x000fca000bf65270 */
[----:B------:R-:W-:Y:S01]  /*15b0*/  UMOV UR4, UR5 ;  /* 0x0000000500047c82 */ /* 0x000fe20008000000 */
[----:B---3--:R-:W-:Y:S02]  /*15c0*/  UIMAD.WIDE.U32 UR6, UR13, UR16, URZ ;  /* 0x000000100d0672a5 */ /* 0x008fe4000f8e00ff */
[----:B------:R-:W-:Y:S02]  /*15d0*/  USHF.R.U32.HI UR9, URZ, UR17, UR4 ;  /* 0x00000011ff097299 */ /* 0x000fe40008011604 */
[----:B----4-:R-:W-:Y:S02]  /*15e0*/  UIMAD.WIDE.U32 UR4, UR8, UR19, URZ ;  /* 0x00000013080472a5 */ /* 0x010fe4000f8e00ff */
[----:B-1----:R-:W-:Y:S01]  /*15f0*/  UISETP.NE.AND UP0, UPT, UR22, 0x1, UPT ;  /* 0x000000011600788c */ /* 0x002fe2000bf05270 */
[----:B------:R-:W-:Y:S01]  /*1600*/  UMOV UR6, UR7 ;  /* 0x0000000700067c82 */ /* 0x000fe20008000000 */
[----:B------:R-:W-:-:S03]  /*1610*/  UISETP.NE.AND UP2, UPT, UR21, 0x1, UPT ;  /* 0x000000011500788c */ /* 0x000fc6000bf45270 */
[----:B------:R-:W-:Y:S01]  /*1620*/  UMOV UR4, UR5 ;  /* 0x0000000500047c82 */ /* 0x000fe20008000000 */
[----:B------:R-:W-:Y:S02]  /*1630*/  USEL UR12, UR23, UR9, !UP0 ;  /* 0x00000009170c7287 */ /* 0x000fe4000c000000 */
[----:B------:R-:W-:Y:S02]  /*1640*/  @UP3 USHF.R.U32.HI UR8, URZ, UR25, UR4 ;  /* 0x00000019ff083299 */ /* 0x000fe40008011604 */
[----:B------:R-:W-:Y:S02]  /*1650*/  UIADD3 UR32, UPT, UPT, -UR12, URZ, URZ ;  /* 0x000000ff0c207290 */ /* 0x000fe4000fffe1ff */
[----:B------:R-:W-:Y:S02]  /*1660*/  @UP0 USHF.R.U32.HI UR13, URZ, UR17, UR6 ;  /* 0x00000011ff0d0299 */ /* 0x000fe40008011606 */
[----:B------:R-:W-:Y:S02]  /*1670*/  UIMAD.WIDE.U32 UR6, UR33, UR19, URZ ;  /* 0x00000013210672a5 */ /* 0x000fe4000f8e00ff */
[----:B--2---:R-:W-:-:S02]  /*1680*/  UIMAD.WIDE.U32 UR4, UR8, UR14, URZ ;  /* 0x0000000e080472a5 */ /* 0x004fc4000f8e00ff */
[----:B------:R-:W-:Y:S02]  /*1690*/  UIMAD.WIDE.U32 UR10, UR13, UR14, URZ ;  /* 0x0000000e0d0a72a5 */ /* 0x000fe4000f8e00ff */
[----:B------:R-:W-:Y:S01]  /*16a0*/  UIMAD UR32, UR22, UR32, UR23 ;  /* 0x00000020162072a4 */ /* 0x000fe2000f8e0217 */
[----:B------:R-:W-:Y:S02]  /*16b0*/  UMOV UR6, UR7 ;  /* 0x0000000700067c82 */ /* 0x000fe40008000000 */
[----:B------:R-:W-:Y:S01]  /*16c0*/  UMOV UR4, UR5 ;  /* 0x0000000500047c82 */ /* 0x000fe20008000000 */
[----:B------:R-:W-:Y:S02]  /*16d0*/  USHF.R.U32.HI UR6, URZ, UR25, UR6 ;  /* 0x00000019ff067299 */ /* 0x000fe40008011606 */
[----:B------:R-:W-:Y:S01]  /*16e0*/  @UP2 USHF.R.U32.HI UR8, URZ, UR15, UR4 ;  /* 0x0000000fff082299 */ /* 0x000fe20008011604 */
[----:B------:R-:W-:Y:S01]  /*16f0*/  UMOV UR5, UR11 ;  /* 0x0000000b00057c82 */ /* 0x000fe20008000000 */
[----:B------:R-:W-:-:S02]  /*1700*/  USEL UR4, UR33, UR6, !UP3 ;  /* 0x0000000621047287 */ /* 0x000fc4000d800000 */
[----:B------:R-:W-:Y:S02]  /*1710*/  @UP2 USHF.R.U32.HI UR13, URZ, UR15, UR5 ;  /* 0x0000000fff0d2299 */ /* 0x000fe40008011605 */
[----:B------:R-:W-:Y:S02]  /*1720*/  UIMAD UR5, UR8, UR21, URZ ;  /* 0x00000015080572a4 */ /* 0x000fe4000f8e02ff */
[----:B------:R-:W-:Y:S02]  /*1730*/  UIMAD UR8, UR13, UR21, URZ ;  /* 0x000000150d0872a4 */ /* 0x000fe4000f8e02ff */
[----:B------:R-:W-:Y:S02]  /*1740*/  UISETP.GE.AND UP0, UPT, UR4, UR5, UPT ;  /* 0x000000050400728c */ /* 0x000fe4000bf06270 */
[----:B------:R-:W-:Y:S02]  /*1750*/  UIMAD.WIDE.U32 UR6, UR4, UR14, URZ ;  /* 0x0000000e040672a5 */ /* 0x000fe4000f8e00ff */
[----:B------:R-:W-:-:S02]  /*1760*/  UISETP.GE.OR UP0, UPT, UR12, UR8, UP0 ;  /* 0x000000080c00728c */ /* 0x000fc40008706670 */
[----:B------:R-:W-:-:S03]  /*1770*/  UIMAD.WIDE.U32 UR8, UR12, UR14, URZ ;  /* 0x0000000e0c0872a5 */ /* 0x000fc6000f8e00ff */
[----:B------:R-:W-:Y:S01]  /*1780*/  UMOV UR6, UR7 ;  /* 0x0000000700067c82 */ /* 0x000fe20008000000 */
[----:B------:R-:W-:Y:S02]  /*1790*/  UIADD3 UR7, UPT, UPT, -UR4, URZ, URZ ;  /* 0x000000ff04077290 */ /* 0x000fe4000fffe1ff */
[----:B------:R-:W-:Y:S02]  /*17a0*/  USHF.R.U32.HI UR6, URZ, UR15, UR6 ;  /* 0x0000000fff067299 */ /* 0x000fe40008011606 */
[----:B------:R-:W-:Y:S02]  /*17b0*/  UIMAD UR33, UR18, UR7, UR33 ;  /* 0x00000007122172a4 */ /* 0x000fe4000f8e0221 */
[----:B------:R-:W-:Y:S01]  /*17c0*/  USEL UR6, UR4, UR6, !UP2 ;  /* 0x0000000604067287 */ /* 0x000fe2000d000000 */
[----:B------:R-:W-:Y:S02]  /*17d0*/  @!UP0 UMOV UR5, UR9 ;  /* 0x0000000900058c82 */ /* 0x000fe40008000000 */
[----:B------:R-:W-:-:S02]  /*17e0*/  @!UP0 USHF.R.U32.HI UR5, URZ, UR15, UR5 ;  /* 0x0000000fff058299 */ /* 0x000fc40008011605 */
[----:B------:R-:W-:Y:S02]  /*17f0*/  UIADD3 UR7, UPT, UPT, -UR6, URZ, URZ ;  /* 0x000000ff06077290 */ /* 0x000fe4000fffe1ff */
[----:B------:R-:W-:Y:S02]  /*1800*/  @!UP0 USEL UR5, UR12, UR5, !UP2 ;  /* 0x000000050c058287 */ /* 0x000fe4000d000000 */
[----:B------:R-:W-:Y:S02]  /*1810*/  UIMAD UR7, UR21, UR7, UR4 ;  /* 0x00000007150772a4 */ /* 0x000fe4000f8e0204 */
[----:B------:R-:W-:Y:S02]  /*1820*/  @!UP0 UIADD3 UR6, UPT, UPT, UR6, -UR5, URZ ;  /* 0x8000000506068290 */ /* 0x000fe4000fffe0ff */
[----:B------:R-:W-:Y:S02]  /*1830*/  @!UP0 UIMAD UR7, UR7, UR13, UR5 ;  /* 0x0000000d070782a4 */ /* 0x000fe4000f8e0205 */
[----:B------:R-:W-:-:S04]  /*1840*/  @!UP0 UIMAD UR4, UR6, UR21, UR12 ;  /* 0x00000015060482a4 */ /* 0x000fc8000f8e020c */
[----:B------:R-:W-:Y:S01]  /*1850*/  UIMAD UR33, UR4, UR18, UR33 ;  /* 0x00000012042172a4 */ /* 0x000fe2000f8e0221 */
[----:B------:R-:W-:Y:S02]  /*1860*/  @!UP0 UMOV UR12, UR7 ;  /* 0x00000007000c8c82 */ /* 0x000fe40008000000 */
[----:B------:R-:W-:-:S12]  /*1870*/  UIMAD UR32, UR12, UR22, UR32 ;  /* 0x000000160c2072a4 */ /* 0x000fd8000f8e0220 */
.L_x_19:
[----:B------:R-:W-:Y:S02]  /*1880*/  UISETP.NE.AND UP2, UPT, UR26, 0x1, UPT ;  /* 0x000000011a00788c */ /* 0x000fe4000bf45270 */
[----:B------:R-:W-:Y:S02]  /*1890*/  UISETP.NE.AND UP0, UPT, UR20, 0x2, UPT ;  /* 0x000000021400788c */ /* 0x000fe4000bf05270 */
[----:B------:R-:W-:Y:S02]  /*18a0*/  ULOP3.LUT UR28, UR28, 0x300, URZ, 0xc0, !UPT ;  /* 0x000003001c1c7892 */ /* 0x000fe4000f8ec0ff */
[----:B------:R-:W-:-:S03]  /*18b0*/  USHF.L.U32 UR24, UR27, UR24, URZ ;  /* 0x000000181b187299 */ /* 0x000fc600080006ff */
[----:B------:R-:W-:Y:S09]  /*18c0*/  BRA.U UP2, `(.L_x_20) ;  /* 0x0000000102407547 */ /* 0x000ff2000b800000 */
[----:B------:R-:W2:Y:S01]  /*18d0*/  LDCU.128 UR8, c[0x0][0xb10] ;  /* 0x00016200ff0877ac */ /* 0x000ea20008000c00 */
[----:B------:R-:W3:Y:S01]  /*18e0*/  LDCU UR12, c[0x0][0xb0c] ;  /* 0x00016180ff0c77ac */ /* 0x000ee20008000800 */
[----:B------:R-:W4:Y:S01]  /*18f0*/  LDCU UR13, c[0x0][0xb20] ;  /* 0x00016400ff0d77ac */ /* 0x000f220008000800 */
[----:B--2---:R-:W-:Y:S02]  /*1900*/  UIMAD.WIDE.U32 UR4, UR32, UR8, URZ ;  /* 0x00000008200472a5 */ /* 0x004fe4000f8e00ff */
[----:B------:R-:W-:Y:S02]  /*1910*/  UIMAD.WIDE.U32 UR6, UR33, UR11, URZ ;  /* 0x0000000b210672a5 */ /* 0x000fe4000f8e00ff */
[----:B---3--:R-:W-:Y:S02]  /*1920*/  UISETP.NE.AND UP2, UPT, UR12, 0x1, UPT ;  /* 0x000000010c00788c */ /* 0x008fe4000bf45270 */
[----:B------:R-:W-:-:S03]  /*1930*/  USHF.R.U32.HI UR5, URZ, UR9, UR5 ;  /* 0x00000009ff057299 */ /* 0x000fc60008011605 */
[----:B------:R-:W-:Y:S01]  /*1940*/  UMOV UR4, UR7 ;  /* 0x0000000700047c82 */ /* 0x000fe20008000000 */
[----:B------:R-:W-:Y:S02]  /*1950*/  USEL UR5, UR32, UR5, !UP2 ;  /* 0x0000000520057287 */ /* 0x000fe4000d000000 */
[----:B------:R-:W-:Y:S02]  /*1960*/  UISETP.NE.AND UP2, UPT, UR10, 0x1, UPT ;  /* 0x000000010a00788c */ /* 0x000fe4000bf45270 */
[----:B----4-:R-:W-:-:S04]  /*1970*/  USHF.R.U32.HI UR4, URZ, UR13, UR4 ;  /* 0x0000000dff047299 */ /* 0x010fc80008011604 */
[----:B------:R-:W-:-:S04]  /*1980*/  USEL UR4, UR33, UR4, !UP2 ;  /* 0x0000000421047287 */ /* 0x000fc8000d000000 */
[----:B------:R-:W-:Y:S02]  /*1990*/  UIADD3 UR6, UPT, UPT, -UR4, UR5, URZ ;  /* 0x0000000504067290 */ /* 0x000fe4000fffe1ff */
[----:B------:R-:W-:Y:S02]  /*19a0*/  UIADD3 UR4, UPT, UPT, UR4, -UR5, URZ ;  /* 0x8000000504047290 */ /* 0x000fe4000fffe0ff */
[----:B------:R-:W-:Y:S02]  /*19b0*/  UIMAD UR33, UR6, UR10, UR33 ;  /* 0x0000000a062172a4 */ /* 0x000fe4000f8e0221 */
[----:B------:R-:W-:-:S12]  /*19c0*/  UIMAD UR32, UR4, UR12, UR32 ;  /* 0x0000000c042072a4 */ /* 0x000fd8000f8e0220 */
.L_x_20:
[----:B------:R-:W-:Y:S05]  /*19d0*/  BRA.U !UP6, `(.L_x_21) ;  /* 0x000000010e0c7547 */ /* 0x000fea000b800000 */
[----:B------:R-:W-:Y:S01]  /*19e0*/  UCGABAR_WAIT ;  /* 0x0000000000007dc7 */ /* 0x000fe20008000000 */
[----:B------:R-:W-:Y:S01]  /*19f0*/  CCTL.IVALL ;  /* 0x00000000ff00798f */ /* 0x000fe20002000000 */
[----:B------:R-:W-:Y:S05]  /*1a00*/  BRA `(.L_x_22) ;  /* 0x0000000000047947 */ /* 0x000fea0003800000 */
.L_x_21:
[----:B------:R-:W-:Y:S06]  /*1a10*/  BAR.SYNC.DEFER_BLOCKING 0x0 ;  /* 0x0000000000007b1d */ /* 0x000fec0000010000 */
.L_x_22:
[----:B------:R-:W-:Y:S05]  /*1a20*/  BRA.U UP0, `(.L_x_23) ;  /* 0x0000001900987547 */ /* 0x000fea000b800000 */
[----:B------:R-:W2:Y:S01]  /*1a30*/  LDCU UR6, c[0x0][0x38c] ;  /* 0x00007180ff0677ac */ /* 0x000ea20008000800 */
[----:B------:R-:W3:Y:S01]  /*1a40*/  S2UR UR8, SR_CgaCtaId ;  /* 0x00000000000879c3 */ /* 0x000ee20000008800 */
[----:B------:R-:W-:Y:S01]  /*1a50*/  PLOP3.LUT P1, PT, PT, PT, UP4, 0x80, 0x8 ;  /* 0x000000000008781c */ /* 0x000fe20003f2f048 */
[----:B------:R-:W-:Y:S01]  /*1a60*/  IMAD.MOV.U32 R12, RZ, RZ, 0x1 ;  /* 0x00000001ff0c7424 */ /* 0x000fe200078e00ff */
[----:B------:R-:W-:Y:S01]  /*1a70*/  UMOV UR13, 0x400 ;  /* 0x00000400000d7882 */ /* 0x000fe20000000000 */
[----:B------:R-:W-:Y:S01]  /*1a80*/  USHF.L.U32 UR7, UR23, 0x5, URZ ;  /* 0x0000000517077899 */ /* 0x000fe200080006ff */
[----:B------:R-:W-:Y:S01]  /*1a90*/  ISETP.NE.AND P2, PT, R0, RZ, P3 ;  /* 0x000000ff0000720c */ /* 0x000fe20001f45270 */
[----:B------:R-:W-:Y:S01]  /*1aa0*/  UISETP.NE.AND UP1, UPT, UR20, URZ, UPT ;  /* 0x000000ff1400728c */ /* 0x000fe2000bf25270 */
[----:B------:R-:W-:Y:S02]  /*1ab0*/  PLOP3.LUT P1, PT, P1, PT, PT, 0x8, 0x80 ;  /* 0x000000000080781c */ /* 0x000fe40000f2e170 */
[----:B------:R-:W-:Y:S01]  /*1ac0*/  CS2R R10, SRZ ;  /* 0x00000000000a7805 */ /* 0x000fe2000001ff00 */
[----:B------:R-:W-:Y:S01]  /*1ad0*/  IMAD.MOV.U32 R9, RZ, RZ, RZ ;  /* 0x000000ffff097224 */ /* 0x000fe200078e00ff */
[----:B------:R-:W4:Y:S01]  /*1ae0*/  LDCU UR39, c[0x0][0x370] ;  /* 0x00006e00ff2777ac */ /* 0x000f220008000800 */
[----:B------:R-:W-:Y:S01]  /*1af0*/  IMAD.MOV.U32 R8, RZ, RZ, 0x1 ;  /* 0x00000001ff087424 */ /* 0x000fe200078e00ff */
[----:B------:R-:W-:Y:S01]  /*1b00*/  USEL UR21, UR43, 0x2, UP1 ;  /* 0x000000022b157887 */ /* 0x000fe20008800000 */
[----:B------:R-:W1:Y:S01]  /*1b10*/  LDCU.64 UR26, c[0x0][0x348] ;  /* 0x00006900ff1a77ac */ /* 0x000e620008000a00 */
[----:B--2---:R-:W-:-:S02]  /*1b20*/  UIADD3 UR5, UPT, UPT, UR6, 0x1f, URZ ;  /* 0x0000001f06057890 */ /* 0x004fc4000fffe0ff */
[----:B------:R-:W-:Y:S02]  /*1b30*/  UIADD3 UR46, UPT, UPT, UR6, 0x3e, URZ ;  /* 0x0000003e062e7890 */ /* 0x000fe4000fffe0ff */
[----:B------:R-:W-:Y:S02]  /*1b40*/  USHF.R.S32.HI UR4, URZ, 0x1f, UR5 ;  /* 0x0000001fff047899 */ /* 0x000fe40008011405 */
[----:B---3--:R-:W-:Y:S02]  /*1b50*/  ULEA UR13, UR8, UR13, 0x18 ;  /* 0x0000000d080d7291 */ /* 0x008fe4000f8ec0ff */
[----:B------:R-:W-:Y:S02]  /*1b60*/  ULEA.HI UR4, UR4, UR5, URZ, 0x5 ;  /* 0x0000000504047291 */ /* 0x000fe4000f8f28ff */
[----:B------:R-:W-:Y:S02]  /*1b70*/  UIADD3 UR5, UPT, UPT, UR6, -0x1, URZ ;  /* 0xffffffff06057890 */ /* 0x000fe4000fffe0ff */
[----:B------:R-:W-:-:S02]  /*1b80*/  USHF.R.S32.HI UR41, URZ, 0x5, UR4 ;  /* 0x00000005ff297899 */ /* 0x000fc40008011404 */
[----:B------:R-:W-:Y:S02]  /*1b90*/  UISETP.GE.U32.AND UP2, UPT, UR5, -0x3f, UPT ;  /* 0xffffffc10500788c */ /* 0x000fe4000bf46070 */
[----:B------:R-:W-:Y:S02]  /*1ba0*/  UISETP.LT.U32.AND UP0, UPT, UR41, 0x10, UPT ;  /* 0x000000102900788c */ /* 0x000fe4000bf01070 */
[----:B------:R-:W-:Y:S02]  /*1bb0*/  ULOP3.LUT UR5, UR7, 0x20, URZ, 0xc0, !UPT ;  /* 0x0000002007057892 */ /* 0x000fe4000f8ec0ff */
[----:B------:R-:W-:Y:S02]  /*1bc0*/  USEL UR40, UR41, 0x10, UP0 ;  /* 0x0000001029287887 */ /* 0x000fe40008000000 */
[----:B------:R-:W-:Y:S02]  /*1bd0*/  ULEA UR30, UR28, UR13, 0x2 ;  /* 0x0000000d1c1e7291 */ /* 0x000fe4000f8e10ff */
[----:B------:R-:W-:-:S02]  /*1be0*/  UIADD3 UR4, UPT, UPT, UR40, -0x1, URZ ;  /* 0xffffffff28047890 */ /* 0x000fc4000fffe0ff */
[----:B------:R-:W-:Y:S02]  /*1bf0*/  @UP2 UIADD3 UR4, UPT, UPT, UR40, URZ, URZ ;  /* 0x000000ff28042290 */ /* 0x000fe4000fffe0ff */
[----:B------:R-:W-:Y:S01]  /*1c00*/  USHF.L.U32 UR47, UR23, 0x6, URZ ;  /* 0x00000006172f7899 */ /* 0x000fe200080006ff */
[----:B------:R-:W2:Y:S01]  /*1c10*/  LDCU UR38, c[0x0][0x374] ;  /* 0x00006e80ff2677ac */ /* 0x000ea20008000800 */
[----:B------:R-:W-:Y:S02]  /*1c20*/  ULEA.HI UR45, UR28, UR5, URZ, 0x1b ;  /* 0x000000051c2d7291 */ /* 0x000fe4000f8fd8ff */
[----:B------:R-:W-:Y:S02]  /*1c30*/  UIADD3 UR30, UPT, UPT, UR30, 0x26400, URZ ;  /* 0x000264001e1e7890 */ /* 0x000fe4000fffe0ff */
[----:B------:R-:W-:Y:S02]  /*1c40*/  UIADD3 UR44, UPT, UPT, UR41, -UR40, URZ ;  /* 0x80000028292c7290 */ /* 0x000fe4000fffe0ff */
[----:B------:R-:W-:-:S02]  /*1c50*/  UIADD3 UR29, UPT, UPT, UR4, 0x1, URZ ;  /* 0x00000001041d7890 */ /* 0x000fc4000fffe0ff */
[----:B------:R-:W-:Y:S01]  /*1c60*/  UIADD3 UR43, UPT, UPT, -UR4, URZ, URZ ;  /* 0x000000ff042b7290 */ /* 0x000fe2000fffe1ff */
[----:B-1--4-:R-:W-:-:S11]  /*1c70*/  UMOV UR6, URZ ;  /* 0x000000ff00067c82 */ /* 0x012fd60008000000 */
.L_x_43:
[----:B-1----:R-:W1:Y:S02]  /*1c80*/  S2UR UR4, SR_CgaCtaId ;  /* 0x00000000000479c3 */ /* 0x002e640000008800 */
[----:B-1----:R-:W-:-:S09]  /*1c90*/  UISETP.NE.AND UP0, UPT, UR4, URZ, UPT ;  /* 0x000000ff0400728c */ /* 0x002fd2000bf05270 */
[----:B------:R-:W-:Y:S05]  /*1ca0*/  BRA.U UP0, `(.L_x_24) ;  /* 0x0000000100287547 */ /* 0x000fea000b800000 */
[----:B------:R-:W-:Y:S02]  /*1cb0*/  LEA R0, R9, UR13, 0x3 ;  /* 0x0000000d09007c11 */ /* 0x000fe4000f8e18ff */
[----:B------:R-:W-:-:S04]  /*1cc0*/  SHF.L.U32 R3, R8, 0x1f, RZ ;  /* 0x0000001f08037819 */ /* 0x000fc800000006ff */
[----:B------:R-:W1:Y:S02]  /*1cd0*/  SYNCS.PHASECHK.TRANS64.TRYWAIT P0, [R0+URZ+0x1b0], R3 ;  /* 0x0001b003000075a7 */ /* 0x000e6400080011ff */
[----:B-1----:R-:W-:Y:S05]  /*1ce0*/  @!P0 BRA `(.L_x_25) ;  /* 0x0000006800e48947 */ /* 0x002fea0003800000 */
.L_x_146:
[----:B------:R3:W-:Y:S01]  /*1cf0*/  SYNCS.ARRIVE.TRANS64.A1T0 RZ, [R0+URZ+0x1a0], RZ ;  /* 0x0001a0ff00ff79a7 */ /* 0x0007e200081000ff */
[----:B------:R-:W-:-:S05]  /*1d00*/  VIADD R9, R9, 0x1 ;  /* 0x0000000109097836 */ /* 0x000fca0000000000 */
[----:B------:R-:W-:-:S04]  /*1d10*/  ISETP.NE.AND P0, PT, R9, 0x2, PT ;  /* 0x000000020900780c */ /* 0x000fc80003f05270 */
[----:B-1----:R-:W-:Y:S02]  /*1d20*/  SEL R3, RZ, 0x1, P0 ;  /* 0x00000001ff037807 */ /* 0x002fe40000000000 */
[----:B------:R-:W-:Y:S02]  /*1d30*/  SEL R9, R9, RZ, P0 ;  /* 0x000000ff09097207 */ /* 0x000fe40000000000 */
[----:B------:R-:W-:-:S07]  /*1d40*/  LOP3.LUT R8, R8, R3, RZ, 0x3c, !PT ;  /* 0x0000000308087212 */ /* 0x000fce00078e3cff */
.L_x_24:
[----:B------:R-:W-:Y:S01]  /*1d50*/  ULEA UR4, UR6, UR13, 0x3 ;  /* 0x0000000d06047291 */ /* 0x000fe2000f8e18ff */
[----:B---3--:R-:W-:Y:S01]  /*1d60*/  SHF.L.U32 R0, R12, 0x1f, RZ ;  /* 0x0000001f0c007819 */ /* 0x008fe200000006ff */
[----:B------:R-:W-:Y:S02]  /*1d70*/  UISETP.GE.U32.AND UP0, UPT, UR46, 0x3f, UPT ;  /* 0x0000003f2e00788c */ /* 0x000fe4000bf06070 */
[----:B------:R-:W-:Y:S01]  /*1d80*/  ULEA UR19, UR33, UR45, 0x6 ;  /* 0x0000002d21137291 */ /* 0x000fe2000f8e30ff */
[----:B------:R-:W-:-:S04]  /*1d90*/  UMOV UR7, URZ ;  /* 0x000000ff00077c82 */ /* 0x000fc80008000000 */
[----:B------:R1:W3:Y:S01]  /*1da0*/  SYNCS.PHASECHK.TRANS64.TRYWAIT P0, [UR4+0x80], R0 ;  /* 0x00008000ff0075a7 */ /* 0x0002e20008001104 */
[----:B------:R-:W-:-:S04]  /*1db0*/  ULEA.HI UR4, UR32, UR32, URZ, 0x1 ;  /* 0x0000002020047291 */ /* 0x000fc8000f8f08ff */
[----:B------:R-:W-:-:S04]  /*1dc0*/  USHF.L.U32 UR4, UR4, 0x6, URZ ;  /* 0x0000000604047899 */ /* 0x000fc800080006ff */
[----:B------:R-:W-:-:S04]  /*1dd0*/  ULOP3.LUT UR35, UR4, 0xffffff80, URZ, 0xc0, !UPT ;  /* 0xffffff8004237892 */ /* 0x000fc8000f8ec0ff */
[----:B------:R-:W-:Y:S01]  /*1de0*/  ULOP3.LUT UR35, UR35, 0x40, UR47, 0xf8, !UPT ;  /* 0x0000004023237892 */ /* 0x000fe2000f8ef82f */
[----:B------:R-:W-:Y:S11]  /*1df0*/  BRA.U !UP0, `(.L_x_26) ;  /* 0x0000000108c87547 */ /* 0x000ff6000b800000 */
[----:B------:R-:W-:Y:S01]  /*1e00*/  UMOV UR10, UR43 ;  /* 0x0000002b000a7c82 */ /* 0x000fe20008000000 */
[----:B------:R-:W-:Y:S01]  /*1e10*/  UMOV UR4, UR6 ;  /* 0x0000000600047c82 */ /* 0x000fe20008000000 */
[----:B------:R-:W-:-:S05]  /*1e20*/  UMOV UR34, URZ ;  /* 0x000000ff00227c82 */ /* 0x000fca0008000000 */
.L_x_32:
[----:B------:R-:W-:Y:S01]  /*1e30*/  ULEA UR33, UR4, UR13, 0x3 ;  /* 0x0000000d04217291 */ /* 0x000fe2000f8e18ff */
[----:B------:R-:W-:Y:S01]  /*1e40*/  @P3 MOV R2, 0x6000 ;  /* 0x0000600000023802 */ /* 0x000fe20000000f00 */
[----:B-1-3--:R-:W-:Y:S10]  /*1e50*/  @P0 BRA `(.L_x_27) ;  /* 0x00000000000c0947 */ /* 0x00aff40003800000 */
[----:B------:R-:W-:-:S04]  /*1e60*/  SHF.L.U32 R3, R12, 0x1f, RZ ;  /* 0x0000001f0c037819 */ /* 0x000fc800000006ff */
[----:B------:R-:W3:Y:S02]  /*1e70*/  SYNCS.PHASECHK.TRANS64.TRYWAIT P0, [UR33+0x80], R3 ;  /* 0x00008003ff0075a7 */ /* 0x000ee40008001121 */
[----:B---3--:R-:W-:Y:S05]  /*1e80*/  @!P0 BRA `(.L_x_28) ;  /* 0x0000006800908947 */ /* 0x008fea0003800000 */
.L_x_27:
[----:B------:R3:W-:Y:S01]  /*1e90*/  @P3 SYNCS.ARRIVE.TRANS64 RZ, [UR33], R2 ;  /* 0x00000002ffff39a7 */ /* 0x0007e20008000021 */
[----:B------:R-:W-:Y:S02]  /*1ea0*/  ULOP3.LUT UR5, UR21, 0x2, URZ, 0xfc, !UPT ;  /* 0x0000000215057892 */ /* 0x000fe4000f8efcff */
[----:B------:R-:W-:Y:S02]  /*1eb0*/  UIADD3 UR10, UPT, UPT, UR10, 0x1, URZ ;  /* 0x000000010a0a7890 */ /* 0x000fe4000fffe0ff */
[----:B------:R-:W-:Y:S02]  /*1ec0*/  UISETP.NE.AND UP0, UPT, UR5, 0x2, UPT ;  /* 0x000000020500788c */ /* 0x000fe4000bf05270 */
[----:B------:R-:W-:-:S07]  /*1ed0*/  UISETP.NE.AND UP2, UPT, UR10, 0x1, UPT ;  /* 0x000000010a00788c */ /* 0x000fce000bf45270 */
[----:B------:R-:W-:Y:S05]  /*1ee0*/  BRA.U UP0, `(.L_x_29) ;  /* 0x0000000100047547 */ /* 0x000fea000b800000 */
[----:B--2---:R-:W-:Y:S05]  /*1ef0*/  BPT.TRAP 0x1 ;  /* 0x000000040000795c */ /* 0x004fea0000300000 */
.L_x_29:
[----:B------:R-:W-:Y:S04]  /*1f00*/  BSSY.RECONVERGENT B0, `(.L_x_30) ;  /* 0x0000003000007945 */ /* 0x000fe80003800200 */
[----:B------:R-:W-:Y:S05]  /*1f10*/  @!P2 BRA `(.L_x_31) ;  /* 0x000000000004a947 */ /* 0x000fea0003800000 */
[----:B--2---:R-:W-:Y:S05]  /*1f20*/  BPT.TRAP 0x1 ;  /* 0x000000040000795c */ /* 0x004fea0000300000 */
.L_x_31:
[----:B--2---:R-:W-:Y:S05]  /*1f30*/  BSYNC.RECONVERGENT B0 ;  /* 0x0000000000007941 */ /* 0x004fea0003800200 */
.L_x_30:
[----:B------:R-:W-:Y:S02]  /*1f40*/  UIADD3 UR5, UPT, UPT, UR4, 0x1, URZ ;  /* 0x0000000104057890 */ /* 0x000fe4000fffe0ff */
[----:B------:R-:W-:Y:S02]  /*1f50*/  ULEA UR32, UR4, UR13, 0xd ;  /* 0x0000000d04207291 */ /* 0x000fe4000f8e68ff */
[----:B------:R-:W-:Y:S02]  /*1f60*/  UISETP.NE.AND UP0, UPT, UR5, 0x10, UPT ;  /* 0x000000100500788c */ /* 0x000fe4000bf05270 */
[----:B------:R-:W-:Y:S02]  /*1f70*/  UIADD3 UR8, UP1, UPT, UR26, 0x80, URZ ;  /* 0x000000801a087890 */ /* 0x000fe4000ff3e0ff */
[----:B------:R-:W-:Y:S02]  /*1f80*/  USEL UR7, URZ, 0x1, UP0 ;  /* 0x00000001ff077887 */ /* 0x000fe40008000000 */
[----:B------:R-:W-:-:S02]  /*1f90*/  USEL UR6, UR5, URZ, UP0 ;  /* 0x000000ff05067287 */ /* 0x000fc40008000000 */
[----:B------:R-:W-:Y:S02]  /*1fa0*/  ULOP3.LUT UR33, UR33, 0xfefffff8, URZ, 0xc0, !UPT ;  /* 0xfefffff821217892 */ /* 0x000fe4000f8ec0ff */
[----:B------:R-:W-:Y:S01]  /*1fb0*/  ULEA UR5, UR6, UR13, 0x3 ;  /* 0x0000000d06057291 */ /* 0x000fe2000f8e18ff */
[----:B------:R-:W-:Y:S01]  /*1fc0*/  LOP3.LUT R12, R12, UR7, RZ, 0x3c, !PT ;  /* 0x000000070c0c7c12 */ /* 0x000fe2000f8e3cff */
[----:B------:R-:W-:Y:S02]  /*1fd0*/  UIADD3.X UR9, UPT, UPT, URZ, UR27, URZ, UP1, !UPT ;  /* 0x0000001bff097290 */ /* 0x000fe40008ffe4ff */
[----:B------:R-:W-:Y:S01]  /*1fe0*/  UIADD3 UR32, UPT, UPT, UR32, 0x6400, URZ ;  /* 0x0000640020207890 */ /* 0x000fe2000fffe0ff */
[----:B-1----:R-:W-:Y:S01]  /*1ff0*/  SHF.L.U32 R0, R12, 0x1f, RZ ;  /* 0x0000001f0c007819 */ /* 0x002fe200000006ff */
[----:B------:R-:W-:Y:S01]  /*2000*/  UPRMT UR7, URZ, 0x5410, UR24 ;  /* 0x00005410ff077896 */ /* 0x000fe20008000018 */
[----:B------:R-:W-:Y:S02]  /*2010*/  UMOV UR14, 0x0 ;  /* 0x00000000000e7882 */ /* 0x000fe40000000000 */
[----:B------:R4:W1:Y:S01]  /*2020*/  SYNCS.PHASECHK.TRANS64.TRYWAIT P0, [UR5+0x80], R0 ;  /* 0x00008000ff0075a7 */ /* 0x0008620008001105 */
[----:B------:R-:W-:-:S02]  /*2030*/  ULEA UR5, UR4, UR28, 0xa ;  /* 0x0000001c04057291 */ /* 0x000fc4000f8e50ff */
[----:B------:R-:W-:Y:S02]  /*2040*/  UIADD3 UR4, UP0, UPT, UR26, 0x180, URZ ;  /* 0x000001801a047890 */ /* 0x000fe4000ff1e0ff */
[----:B------:R-:W-:Y:S01]  /*2050*/  ULEA UR5, UR5, UR13, 0x2 ;  /* 0x0000000d05057291 */ /* 0x000fe2000f8e10ff */
[----:B------:R-:W-:Y:S01]  /*2060*/  UMOV UR15, 0x10000000 ;  /* 0x10000000000f7882 */ /* 0x000fe20000000000 */
[----:B------:R-:W-:Y:S02]  /*2070*/  UMOV UR18, UR34 ;  /* 0x0000002200127c82 */ /* 0x000fe40008000000 */
[----:B------:R-:W-:Y:S01]  /*2080*/  UIADD3 UR16, UPT, UPT, UR5, 0x26400, URZ ;  /* 0x0002640005107890 */ /* 0x000fe2000fffe0ff */
[----:B------:R2:W-:Y:S01]  /*2090*/  UTMALDG.3D.2CTA [UR32], [UR8], desc[UR14] ;  /* 0x00000e20080075b4 */ /* 0x0005e20008211000 */
[----:B------:R-:W-:Y:S01]  /*20a0*/  UIADD3.X UR5, UPT, UPT, URZ, UR27, URZ, UP0, !UPT ;  /* 0x0000001bff057290 */ /* 0x000fe200087fe4ff */
[----:B------:R-:W-:Y:S01]  /*20b0*/  UMOV UR20, UR36 ;  /* 0x0000002400147c82 */ /* 0x000fe20008000000 */
[----:B------:R-:W-:-:S07]  /*20c0*/  UMOV UR17, UR33 ;  /* 0x0000002100117c82 */ /* 0x000fce0008000000 */
[----:B------:R3:W-:Y:S01]  /*20d0*/  UTMALDG.3D.MULTICAST.2CTA [UR16], [UR4], UR7, desc[UR14] ;  /* 0x00000e10040073b4 */ /* 0x0007e20008211807 */
[----:B--2---:R-:W-:Y:S01]  /*20e0*/  UIADD3 UR34, UPT, UPT, UR34, 0x20, URZ ;  /* 0x0000002022227890 */ /* 0x004fe2000fffe0ff */
[----:B---3--:R-:W-:Y:S01]  /*20f0*/  UMOV UR7, UR29 ;  /* 0x0000001d00077c82 */ /* 0x008fe20008000000 */
[----:B------:R-:W-:Y:S01]  /*2100*/  UMOV UR4, UR6 ;  /* 0x0000000600047c82 */ /* 0x000fe20008000000 */
[----:B----4-:R-:W-:Y:S09]  /*2110*/  BRA.U UP2, `(.L_x_32) ;  /* 0xfffffffd02447547 */ /* 0x010ff2000b83ffff */
.L_x_26:
[----:B------:R-:W-:Y:S01]  /*2120*/  ULEA UR4, UR6, UR13, 0x3 ;  /* 0x0000000d06047291 */ /* 0x000fe2000f8e18ff */
[----:B-1----:R-:W-:Y:S01]  /*2130*/  SHF.L.U32 R0, R12, 0x1f, RZ ;  /* 0x0000001f0c007819 */ /* 0x002fe200000006ff */
[----:B------:R-:W-:Y:S01]  /*2140*/  @!P1 SYNCS.ARRIVE.TRANS64.A1T0 RZ, [UR13+0x138], RZ ;  /* 0x000138ffffff99a7 */ /* 0x000fe2000810000d */
[----:B------:R-:W-:-:S06]  /*2150*/  UISETP.GT.AND UP0, UPT, UR41, UR40, UPT ;  /* 0x000000282900728c */ /* 0x000fcc000bf04270 */
[----:B---3--:R1:W3:Y:S03]  /*2160*/  SYNCS.PHASECHK.TRANS64.TRYWAIT P0, [UR4+0x80], R0 ;  /* 0x00008000ff0075a7 */ /* 0x0082e60008001104 */
[----:B------:R-:W-:Y:S05]  /*2170*/  BRA.U !UP0, `(.L_x_33) ;  /* 0x0000000108c07547 */ /* 0x000fea000b800000 */
[----:B------:R-:W-:Y:S01]  /*2180*/  UIADD3 UR25, UPT, UPT, UR44, UR7, URZ ;  /* 0x000000072c197290 */ /* 0x000fe2000fffe0ff */
[----:B------:R-:W-:-:S11]  /*2190*/  UMOV UR4, UR6 ;  /* 0x0000000600047c82 */ /* 0x000fd60008000000 */
.L_x_39:
[----:B------:R-:W-:Y:S01]  /*21a0*/  ULEA UR9, UR4, UR13, 0x3 ;  /* 0x0000000d04097291 */ /* 0x000fe2000f8e18ff */
[----:B---3--:R-:W-:Y:S01]  /*21b0*/  @P3 MOV R2, 0x6000 ;  /* 0x0000600000023802 */ /* 0x008fe20000000f00 */
[----:B-1-34-:R-:W-:Y:S10]  /*21c0*/  @P0 BRA `(.L_x_34) ;  /* 0x00000000000c0947 */ /* 0x01aff40003800000 */
[----:B------:R-:W-:-:S04]  /*21d0*/  SHF.L.U32 R3, R12, 0x1f, RZ ;  /* 0x0000001f0c037819 */ /* 0x000fc800000006ff */
[----:B------:R-:W3:Y:S02]  /*21e0*/  SYNCS.PHASECHK.TRANS64.TRYWAIT P0, [UR9+0x80], R3 ;  /* 0x00008003ff0075a7 */ /* 0x000ee40008001109 */
[----:B---3--:R-:W-:Y:S05]  /*21f0*/  @!P0 BRA `(.L_x_35) ;  /* 0x0000006400cc8947 */ /* 0x008fea0003800000 */
.L_x_34:
[----:B------:R3:W-:Y:S01]  /*2200*/  @P3 SYNCS.ARRIVE.TRANS64 RZ, [UR9], R2 ;  /* 0x00000002ffff39a7 */ /* 0x0007e20008000009 */
[----:B------:R-:W-:-:S04]  /*2210*/  ULOP3.LUT UR5, UR21, 0x2, URZ, 0xfc, !UPT ;  /* 0x0000000215057892 */ /* 0x000fc8000f8efcff */
[----:B------:R-:W-:-:S09]  /*2220*/  UISETP.NE.AND UP0, UPT, UR5, 0x2, UPT ;  /* 0x000000020500788c */ /* 0x000fd2000bf05270 */
[----:B------:R-:W-:Y:S05]  /*2230*/  BRA.U UP0, `(.L_x_36) ;  /* 0x0000000100047547 */ /* 0x000fea000b800000 */
[----:B--2---:R-:W-:Y:S05]  /*2240*/  BPT.TRAP 0x1 ;  /* 0x000000040000795c */ /* 0x004fea0000300000 */
.L_x_36:
[----:B------:R-:W-:Y:S04]  /*2250*/  BSSY.RECONVERGENT B0, `(.L_x_37) ;  /* 0x0000003000007945 */ /* 0x000fe80003800200 */
[----:B------:R-:W-:Y:S05]  /*2260*/  @!P2 BRA `(.L_x_38) ;  /* 0x000000000004a947 */ /* 0x000fea0003800000 */
[----:B--2---:R-:W-:Y:S05]  /*2270*/  BPT.TRAP 0x1 ;  /* 0x000000040000795c */ /* 0x004fea0000300000 */
.L_x_38:
[----:B--2---:R-:W-:Y:S05]  /*2280*/  BSYNC.RECONVERGENT B0 ;  /* 0x0000000000007941 */ /* 0x004fea0003800200 */
.L_x_37:
[----:B------:R-:W-:Y:S02]  /*2290*/  UIADD3 UR5, UPT, UPT, UR4, 0x1, URZ ;  /* 0x0000000104057890 */ /* 0x000fe4000fffe0ff */
[----:B------:R-:W-:Y:S02]  /*22a0*/  USHF.L.U32 UR10, UR7, 0x5, URZ ;  /* 0x00000005070a7899 */ /* 0x000fe400080006ff */
[----:B------:R-:W-:Y:S02]  /*22b0*/  UISETP.NE.AND UP0, UPT, UR5, 0x10, UPT ;  /* 0x000000100500788c */ /* 0x000fe4000bf05270 */
[----:B------:R-:W-:Y:S02]  /*22c0*/  UIADD3 UR7, UPT, UPT, UR7, 0x1, URZ ;  /* 0x0000000107077890 */ /* 0x000fe4000fffe0ff */
[----:B------:R-:W-:Y:S02]  /*22d0*/  USEL UR8, URZ, 0x1, UP0 ;  /* 0x00000001ff087887 */ /* 0x000fe40008000000 */
[----:B------:R-:W-:-:S02]  /*22e0*/  USEL UR6, UR5, URZ, UP0 ;  /* 0x000000ff05067287 */ /* 0x000fc40008000000 */
[----:B------:R-:W-:Y:S02]  /*22f0*/  UIADD3 UR22, UP0, UPT, UR26, 0x180, URZ ;  /* 0x000001801a167890 */ /* 0x000fe4000ff1e0ff */
[----:B------:R-:W-:Y:S01]  /*2300*/  LOP3.LUT R12, R12, UR8, RZ, 0x3c, !PT ;  /* 0x000000080c0c7c12 */ /* 0x000fe2000f8e3cff */
[----:B------:R-:W-:Y:S02]  /*2310*/  ULEA UR8, UR4, UR13, 0xd ;  /* 0x0000000d04087291 */ /* 0x000fe4000f8e68ff */
[----:B------:R-:W-:Y:S01]  /*2320*/  UIADD3 UR14, UP1, UPT, UR26, 0x80, URZ ;  /* 0x000000801a0e7890 */ /* 0x000fe2000ff3e0ff */
[----:B-1----:R-:W-:Y:S01]  /*2330*/  SHF.L.U32 R0, R12, 0x1f, RZ ;  /* 0x0000001f0c007819 */ /* 0x002fe200000006ff */
[----:B------:R-:W-:Y:S02]  /*2340*/  UIADD3.X UR23, UPT, UPT, URZ, UR27, URZ, UP0, !UPT ;  /* 0x0000001bff177290 */ /* 0x000fe400087fe4ff */
[----:B------:R-:W-:Y:S02]  /*2350*/  UISETP.NE.AND UP0, UPT, UR7, UR25, UPT ;  /* 0x000000190700728c */ /* 0x000fe4000bf05270 */
[----:B------:R-:W-:-:S02]  /*2360*/  ULEA UR5, UR6, UR13, 0x3 ;  /* 0x0000000d06057291 */ /* 0x000fc4000f8e18ff */
[----:B------:R-:W-:Y:S02]  /*2370*/  ULOP3.LUT UR9, UR9, 0xfefffff8, URZ, 0xc0, !UPT ;  /* 0xfefffff809097892 */ /* 0x000fe4000f8ec0ff */
[----:B------:R-:W-:Y:S02]  /*2380*/  ULEA UR16, UR4, UR30, 0xc ;  /* 0x0000001e04107291 */ /* 0x000fe4000f8e60ff */
[----:B------:R-:W-:Y:S02]  /*2390*/  UIADD3 UR8, UPT, UPT, UR8, 0x6400, URZ ;  /* 0x0000640008087890 */ /* 0x000fe4000fffe0ff */
[----:B------:R-:W-:Y:S01]  /*23a0*/  UIADD3.X UR15, UPT, UPT, URZ, UR27, URZ, UP1, !UPT ;  /* 0x0000001bff0f7290 */ /* 0x000fe20008ffe4ff */
[----:B------:R4:W1:Y:S01]  /*23b0*/  SYNCS.PHASECHK.TRANS64.TRYWAIT P0, [UR5+0x80], R0 ;  /* 0x00008000ff0075a7 */ /* 0x0008620008001105 */
[----:B------:R-:W-:Y:S01]  /*23c0*/  UPRMT UR4, URZ, 0x5410, UR24 ;  /* 0x00005410ff047896 */ /* 0x000fe20008000018 */
[----:B------:R-:W-:Y:S01]  /*23d0*/  UMOV UR32, 0x0 ;  /* 0x0000000000207882 */ /* 0x000fe20000000000 */
[----:B------:R-:W-:Y:S01]  /*23e0*/  UMOV UR33, 0x10000000 ;  /* 0x1000000000217882 */ /* 0x000fe20000000000 */
[----:B------:R-:W-:Y:S01]  /*23f0*/  UMOV UR11, UR35 ;  /* 0x00000023000b7c82 */ /* 0x000fe20008000000 */
[----:B------:R-:W-:Y:S01]  /*2400*/  UMOV UR12, UR36 ;  /* 0x00000024000c7c82 */ /* 0x000fe20008000000 */
[----:B------:R-:W-:Y:S01]  /*2410*/  UMOV UR20, UR36 ;  /* 0x0000002400147c82 */ /* 0x000fe20008000000 */
[----:B------:R-:W-:Y:S01]  /*2420*/  UMOV UR17, UR9 ;  /* 0x0000000900117c82 */ /* 0x000fe20008000000 */
[----:B------:R-:W-:Y:S01]  /*2430*/  UMOV UR18, UR10 ;  /* 0x0000000a00127c82 */ /* 0x000fe20008000000 */
[----:B------:R-:W-:Y:S01]  /*2440*/  UTMALDG.3D.2CTA [UR8], [UR14], desc[UR32] ;  /* 0x000020080e0075b4 */ /* 0x000fe20008211000 */
[----:B------:R2:W-:Y:S02]  /*2450*/  UTMALDG.3D.MULTICAST.2CTA [UR16], [UR22], UR4, desc[UR32] ;  /* 0x00002010160073b4 */ /* 0x0005e40008211804 */
[----:B--2---:R-:W-:Y:S01]  /*2460*/  UMOV UR4, UR6 ;  /* 0x0000000600047c82 */ /* 0x004fe20008000000 */
[----:B------:R-:W-:Y:S05]  /*2470*/  BRA.U UP0, `(.L_x_39) ;  /* 0xfffffffd00487547 */ /* 0x000fea000b83ffff */
.L_x_33:
[C---:B------:R-:W-:Y:S01]  /*2480*/  LEA R3, R11.reuse, UR13, 0x3 ;  /* 0x0000000d0b037c11 */ /* 0x040fe2000f8e18ff */
[----:B------:R-:W-:Y:S01]  /*2490*/  NOP ;  /* 0x0000000000007918 */ /* 0x000fe20000000000 */
[----:B-1--4-:R-:W-:Y:S02]  /*24a0*/  SHF.L.U32 R0, R10, 0x1f, RZ ;  /* 0x0000001f0a007819 */ /* 0x012fe400000006ff */
[----:B------:R-:W-:Y:S02]  /*24b0*/  LEA R5, R11, UR13, 0x4 ;  /* 0x0000000d0b057c11 */ /* 0x000fe4000f8e20ff */
[----:B---3--:R-:W1:Y:S02]  /*24c0*/  SYNCS.PHASECHK.TRANS64.TRYWAIT P0, [R3+URZ+0x140], R0 ;  /* 0x00014000030075a7 */ /* 0x008e6400080011ff */
[----:B-1----:R-:W-:Y:S05]  /*24d0*/  @!P0 BRA `(.L_x_40) ;  /* 0x00000064002c8947 */ /* 0x002fea0003800000 */
.L_x_149:
[----:B------:R-:W3:Y:S01]  /*24e0*/  LDS.128 R4, [R5+0x1d0] ;  /* 0x0001d00005047984 */ /* 0x000ee20000000c00 */
[----:B------:R-:W-:Y:S01]  /*24f0*/  UISETP.GE.AND UP0, UPT, UR42, 0x1, UPT ;  /* 0x000000012a00788c */ /* 0x000fe2000bf06270 */
[----:B------:R-:W-:Y:S01]  /*2500*/  @!PT LDS RZ, [RZ] ;  /* 0x00000000fffff984 */ /* 0x000fe20000000800 */
[----:B------:R-:W-:Y:S01]  /*2510*/  @!PT LDS RZ, [RZ] ;  /* 0x00000000fffff984 */ /* 0x000fe20000000800 */
[----:B------:R-:W-:Y:S01]  /*2520*/  @!PT LDS RZ, [RZ] ;  /* 0x00000000fffff984 */ /* 0x000fe20000000800 */
[----:B------:R-:W-:Y:S01]  /*2530*/  @!PT LDS RZ, [RZ] ;  /* 0x00000000fffff984 */ /* 0x000fe20000000800 */
[----:B------:R4:W-:Y:S06]  /*2540*/  MEMBAR.ALL.CTA ;  /* 0x0000000000007992 */ /* 0x0009ec0000008000 */
[----:B----4-:R-:W4:Y:S01]  /*2550*/  FENCE.VIEW.ASYNC.S ;  /* 0x00000000000073c6 */ /* 0x010f220000000000 */
[----:B---3--:R-:W-:-:S13]  /*2560*/  LOP3.LUT P0, RZ, R6, 0x1, RZ, 0xc0, !PT ;  /* 0x0000000106ff7812 */ /* 0x008fda000780c0ff */
[----:B----4-:R-:W-:Y:S01]  /*2570*/  VOTEU.ANY UP1, P0 ;  /* 0x0000000000ff7886 */ /* 0x010fe20000020100 */
[----:B------:R-:W-:-:S13]  /*2580*/  PLOP3.LUT P0, PT, PT, PT, UP1, 0x80, 0x8 ;  /* 0x000000000008781c */ /* 0x000fda0003f0f018 */
[----:B-1----:R-:W-:Y:S02]  /*2590*/  @P0 LOP3.LUT R0, R5, 0xffff, RZ, 0xc0, !PT ;  /* 0x0000ffff05000812 */ /* 0x002fe400078ec0ff */
[----:B------:R-:W-:Y:S02]  /*25a0*/  @P0 MOV R2, R4 ;  /* 0x0000000400020202 */ /* 0x000fe40000000f00 */
[----:B------:R-:W-:Y:S01]  /*25b0*/  @P0 R2UR UR5, R0 ;  /* 0x00000000000502ca */ /* 0x000fe200000e0000 */
[----:B------:R-:W-:Y:S01]  /*25c0*/  VIADD R0, R3, 0x150 ;  /* 0x0000015003007836 */ /* 0x000fe20000000000 */
[----:B------:R-:W-:Y:S02]  /*25d0*/  @P0 SHF.R.U32.HI R4, RZ, 0x10, R5 ;  /* 0x00000010ff040819 */ /* 0x000fe40000011605 */
[----:B------:R-:W-:Y:S02]  /*25e0*/  @P0 R2UR UR7, R2 ;  /* 0x00000000020702ca */ /* 0x000fe400000e0000 */
[----:B------:R-:W-:-:S02]  /*25f0*/  PRMT R0, RZ, 0x654, R0 ;  /* 0x00000654ff007816 */ /* 0x000fc40000000000 */
[----:B------:R-:W-:Y:S02]  /*2600*/  @P0 R2UR UR4, R4 ;  /* 0x00000000040402ca */ /* 0x000fe400000e0000 */
[----:B------:R1:W-:Y:S03]  /*2610*/  SYNCS.ARRIVE.TRANS64.RED.A1T0 RZ, [R0+URZ], RZ ;  /* 0x000000ff00ff79a7 */ /* 0x0003e600081004ff */
[----:B------:R-:W-:-:S04]  /*2620*/  @UP1 UMOV UR31, UR5 ;  /* 0x00000005001f1c82 */ /* 0x000fc80008000000 */
[----:B------:R-:W-:-:S04]  /*2630*/  @UP1 UMOV UR37, UR7 ;  /* 0x0000000700251c82 */ /* 0x000fc80008000000 */
[----:B------:R-:W-:Y:S01]  /*2640*/  @UP1 UMOV UR36, UR4 ;  /* 0x0000000400241c82 */ /* 0x000fe20008000000 */
[----:B------:R-:W-:Y:S05]  /*2650*/  BRA.U !UP0, `(.L_x_41) ;  /* 0x0000000108d47547 */ /* 0x000fea000b800000 */
[----:B------:R-:W2:Y:S01]  /*2660*/  LDCU.128 UR16, c[0x0][0xb10] ;  /* 0x00016200ff1077ac */ /* 0x000ea20008000c00 */
[----:B------:R-:W3:Y:S01]  /*2670*/  LDCU UR12, c[0x0][0xb20] ;  /* 0x00016400ff0c77ac */ /* 0x000ee20008000800 */
[----:B------:R-:W4:Y:S01]  /*2680*/  LDCU UR20, c[0x0][0xb0c] ;  /* 0x00016180ff1477ac */ /* 0x000f220008000800 */
[----:B------:R-:W1:Y:S01]  /*2690*/  LDCU.64 UR8, c[0x0][0xb28] ;  /* 0x00016500ff0877ac */ /* 0x000e620008000a00 */
[----:B------:R-:W-:Y:S02]  /*26a0*/  UISETP.NE.AND UP3, UPT, UR42, 0x1, UPT ;  /* 0x000000012a00788c */ /* 0x000fe4000bf65270 */
[----:B--2---:R-:W-:Y:S02]  /*26b0*/  UIMAD.WIDE.U32 UR10, UR38, UR19, URZ ;  /* 0x00000013260a72a5 */ /* 0x004fe4000f8e00ff */
[----:B------:R-:W-:Y:S02]  /*26c0*/  UIMAD.WIDE.U32 UR4, UR39, UR16, URZ ;  /* 0x00000010270472a5 */ /* 0x000fe4000f8e00ff */
[----:B------:R-:W-:-:S02]  /*26d0*/  UISETP.NE.AND UP0, UPT, UR18, 0x1, UPT ;  /* 0x000000011200788c */ /* 0x000fc4000bf05270 */
[----:B------:R-:W-:Y:S01]  /*26e0*/  UIMAD.WIDE.U32 UR22, UR31, UR19, URZ ;  /* 0x000000131f1672a5 */ /* 0x000fe2000f8e00ff */
[----:B------:R-:W-:Y:S02]  /*26f0*/  UMOV UR10, UR11 ;  /* 0x0000000b000a7c82 */ /* 0x000fe40008000000 */
[----:B------:R-:W-:Y:S01]  /*2700*/  UMOV UR4, UR5 ;  /* 0x0000000500047c82 */ /* 0x000fe20008000000 */
[----:B---3--:R-:W-:Y:S02]  /*2710*/  USHF.R.U32.HI UR10, URZ, UR12, UR10 ;  /* 0x0000000cff0a7299 */ /* 0x008fe4000801160a */
[----:B----4-:R-:W-:Y:S02]  /*2720*/  UISETP.NE.AND UP2, UPT, UR20, 0x1, UPT ;  /* 0x000000011400788c */ /* 0x010fe4000bf45270 */
[----:B------:R-:W-:Y:S02]  /*2730*/  USHF.R.U32.HI UR4, URZ, UR17, UR4 ;  /* 0x00000011ff047299 */ /* 0x000fe40008011604 */
[----:B------:R-:W-:-:S02]  /*2740*/  USEL UR5, UR38, UR10, !UP0 ;  /* 0x0000000a26057287 */ /* 0x000fc4000c000000 */
[----:B------:R-:W-:Y:S02]  /*2750*/  USEL UR7, UR39, UR4, !UP2 ;  /* 0x0000000427077287 */ /* 0x000fe4000d000000 */
[----:B-1----:R-:W-:Y:S01]  /*2760*/  UIMAD.WIDE.U32 UR10, UR5, UR8, URZ ;  /* 0x00000008050a72a5 */ /* 0x002fe2000f8e00ff */
[----:B------:R-:W-:Y:S01]  /*2770*/  UMOV UR4, UR23 ;  /* 0x0000001700047c82 */ /* 0x000fe20008000000 */
[----:B------:R-:W-:Y:S02]  /*2780*/  UIMAD.WIDE.U32 UR14, UR37, UR16, URZ ;  /* 0x00000010250e72a5 */ /* 0x000fe4000f8e00ff */
[----:B------:R-:W-:-:S03]  /*2790*/  UIMAD.WIDE.U32 UR22, UR7, UR8, URZ ;  /* 0x00000008071672a5 */ /* 0x000fc6000f8e00ff */
[----:B------:R-:W-:Y:S01]  /*27a0*/  UMOV UR10, UR11 ;  /* 0x0000000b000a7c82 */ /* 0x000fe20008000000 */
[----:B------:R-:W-:Y:S02]  /*27b0*/  USHF.R.U32.HI UR4, URZ, UR12, UR4 ;  /* 0x0000000cff047299 */ /* 0x000fe40008011604 */
[----:B------:R-:W-:Y:S01]  /*27c0*/  @UP3 USHF.R.U32.HI UR5, URZ, UR9, UR10 ;  /* 0x00000009ff053299 */ /* 0x000fe2000801160a */
[----:B------:R-:W-:Y:S01]  /*27d0*/  UMOV UR14, UR15 ;  /* 0x0000000f000e7c82 */ /* 0x000fe20008000000 */
[----:B------:R-:W-:Y:S01]  /*27e0*/  UMOV UR22, UR23 ;  /* 0x0000001700167c82 */ /* 0x000fe20008000000 */
[----:B------:R-:W-:Y:S02]  /*27f0*/  USHF.R.U32.HI UR17, URZ, UR17, UR14 ;  /* 0x00000011ff117299 */ /* 0x000fe4000801160e */
[----:B------:R-:W-:Y:S02]  /*2800*/  USEL UR4, UR31, UR4, !UP0 ;  /* 0x000000041f047287 */ /* 0x000fe4000c000000 */
[----:B------:R-:W-:-:S02]  /*2810*/  @UP3 USHF.R.U32.HI UR7, URZ, UR9, UR22 ;  /* 0x00000009ff073299 */ /* 0x000fc40008011616 */
[----:B------:R-:W-:Y:S02]  /*2820*/  UIMAD UR10, UR42, UR5, URZ ;  /* 0x000000052a0a72a4 */ /* 0x000fe4000f8e02ff */
[----:B------:R-:W-:Y:S02]  /*2830*/  USEL UR5, UR37, UR17, !UP2 ;  /* 0x0000001125057287 */ /* 0x000fe4000d000000 */
[----:B------:R-:W-:Y:S02]  /*2840*/  UIMAD UR12, UR42, UR7, URZ ;  /* 0x000000072a0c72a4 */ /* 0x000fe4000f8e02ff */
[----:B------:R-:W-:Y:S02]  /*2850*/  UISETP.GE.AND UP0, UPT, UR4, UR10, UPT ;  /* 0x0000000a0400728c */ /* 0x000fe4000bf06270 */
[----:B------:R-:W-:Y:S02]  /*2860*/  UIMAD.WIDE.U32 UR10, UR4, UR8, URZ ;  /* 0x00000008040a72a5 */ /* 0x000fe4000f8e00ff */
[----:B------:R-:W-:-:S02]  /*2870*/  UISETP.GE.OR UP0, UPT, UR5, UR12, UP0 ;  /* 0x0000000c0500728c */ /* 0x000fc40008706670 */
[----:B------:R-:W-:Y:S02]  /*2880*/  UIMAD.WIDE.U32 UR14, UR5, UR8, URZ ;  /* 0x00000008050e72a5 */ /* 0x000fe4000f8e00ff */
[----:B------:R-:W-:Y:S01]  /*2890*/  UIADD3 UR12, UPT, UPT, -UR5, URZ, URZ ;  /* 0x000000ff050c7290 */ /* 0x000fe2000fffe1ff */
[----:B------:R-:W-:Y:S01]  /*28a0*/  UMOV UR10, UR11 ;  /* 0x0000000b000a7c82 */ /* 0x000fe20008000000 */
[----:B------:R-:W-:Y:S02]  /*28b0*/  UIADD3 UR11, UPT, UPT, -UR4, URZ, URZ ;  /* 0x000000ff040b7290 */ /* 0x000fe4000fffe1ff */
[----:B------:R-:W-:-:S03]  /*28c0*/  USHF.R.U32.HI UR10, URZ, UR9, UR10 ;  /* 0x00000009ff0a7299 */ /* 0x000fc6000801160a */
[----:B------:R-:W-:Y:S01]  /*28d0*/  @!UP0 UMOV UR8, UR15 ;  /* 0x0000000f00088c82 */ /* 0x000fe20008000000 */
[----:B------:R-:W-:Y:S02]  /*28e0*/  UIMAD UR11, UR18, UR11, UR31 ;  /* 0x0000000b120b72a4 */ /* 0x000fe4000f8e021f */
[----:B------:R-:W-:Y:S02]  /*28f0*/  USEL UR10, UR4, UR10, !UP3 ;  /* 0x0000000a040a7287 */ /* 0x000fe4000d800000 */
[----:B------:R-:W-:Y:S02]  /*2900*/  @!UP0 USHF.R.U32.HI UR8, URZ, UR9, UR8 ;  /* 0x00000009ff088299 */ /* 0x000fe40008011608 */
[----:B------:R-:W-:Y:S02]  /*2910*/  UIADD3 UR9, UPT, UPT, -UR10, URZ, URZ ;  /* 0x000000ff0a097290 */ /* 0x000fe4000fffe1ff */
[----:B------:R-:W-:Y:S02]  /*2920*/  @!UP0 USEL UR8, UR5, UR8, !UP3 ;  /* 0x0000000805088287 */ /* 0x000fe4000d800000 */
[----:B------:R-:W-:-:S02]  /*2930*/  UIMAD UR9, UR42, UR9, UR4 ;  /* 0x000000092a0972a4 */ /* 0x000fc4000f8e0204 */
[----:B------:R-:W-:Y:S02]  /*2940*/  @!UP0 UIADD3 UR10, UPT, UPT, UR10, -UR8, URZ ;  /* 0x800000080a0a8290 */ /* 0x000fe4000fffe0ff */
[----:B------:R-:W-:Y:S02]  /*2950*/  @!UP0 UIMAD UR8, UR9, UR7, UR8 ;  /* 0x00000007090882a4 */ /* 0x000fe4000f8e0208 */
[----:B------:R-:W-:Y:S02]  /*2960*/  @!UP0 UIMAD UR4, UR42, UR10, UR5 ;  /* 0x0000000a2a0482a4 */ /* 0x000fe4000f8e0205 */
[----:B------:R-:W-:Y:S02]  /*2970*/  UIMAD UR7, UR20, UR12, UR37 ;  /* 0x0000000c140772a4 */ /* 0x000fe4000f8e0225 */
[----:B------:R-:W-:Y:S01]  /*2980*/  UIMAD UR31, UR4, UR18, UR11 ;  /* 0x00000012041f72a4 */ /* 0x000fe2000f8e020b */
[----:B------:R-:W-:Y:S02]  /*2990*/  @!UP0 UMOV UR5, UR8 ;  /* 0x0000000800058c82 */ /* 0x000fe40008000000 */
[----:B------:R-:W-:-:S12]  /*29a0*/  UIMAD UR37, UR5, UR20, UR7 ;  /* 0x00000014052572a4 */ /* 0x000fd8000f8e0207 */
.L_x_41:
[----:B------:R-:W3:Y:S02]  /*29b0*/  LDCU UR4, c[0x0][0xb30] ;  /* 0x00016600ff0477ac */ /* 0x000ee40008000800 */
[----:B---3--:R-:W-:-:S09]  /*29c0*/  UISETP.NE.AND UP0, UPT, UR4, 0x1, UPT ;  /* 0x000000010400788c */ /* 0x008fd2000bf05270 */
[----:B------:R-:W-:Y:S05]  /*29d0*/  BRA.U UP0, `(.L_x_42) ;  /* 0x0000000100447547 */ /* 0x000fea000b800000 */
[----:B------:R-:W3:Y:S01]  /*29e0*/  LDCU.128 UR16, c[0x0][0xb10] ;  /* 0x00016200ff1077ac */ /* 0x000ee20008000c00 */
[----:B------:R-:W4:Y:S01]  /*29f0*/  LDCU UR10, c[0x0][0xb0c] ;  /* 0x00016180ff0a77ac */ /* 0x000f220008000800 */
[----:B------:R-:W1:Y:S01]  /*2a00*/  LDCU UR7, c[0x0][0xb20] ;  /* 0x00016400ff0777ac */ /* 0x000e620008000800 */
[----:B---3--:R-:W-:Y:S02]  /*2a10*/  UIMAD.WIDE.U32 UR8, UR37, UR16, URZ ;  /* 0x00000010250872a5 */ /* 0x008fe4000f8e00ff */
[----:B------:R-:W-:Y:S02]  /*2a20*/  UIMAD.WIDE.U32 UR4, UR31, UR19, URZ ;  /* 0x000000131f0472a5 */ /* 0x000fe4000f8e00ff */
[----:B----4-:R-:W-:Y:S02]  /*2a30*/  UISETP.NE.AND UP2, UPT, UR10, 0x1, UPT ;  /* 0x000000010a00788c */ /* 0x010fe4000bf45270 */
[----:B------:R-:W-:Y:S01]  /*2a40*/  UISETP.NE.AND UP0, UPT, UR18, 0x1, UPT ;  /* 0x000000011200788c */ /* 0x000fe2000bf05270 */
[----:B------:R-:W-:-:S02]  /*2a50*/  UMOV UR8, UR9 ;  /* 0x0000000900087c82 */ /* 0x000fc40008000000 */
[----:B------:R-:W-:Y:S01]  /*2a60*/  UMOV UR4, UR5 ;  /* 0x0000000500047c82 */ /* 0x000fe20008000000 */
[----:B------:R-:W-:Y:S02]  /*2a70*/  USHF.R.U32.HI UR17, URZ, UR17, UR8 ;  /* 0x00000011ff117299 */ /* 0x000fe40008011608 */
[----:B-1----:R-:W-:Y:S02]  /*2a80*/  USHF.R.U32.HI UR4, URZ, UR7, UR4 ;  /* 0x00000007ff047299 */ /* 0x002fe40008011604 */
[----:B------:R-:W-:Y:S02]  /*2a90*/  USEL UR5, UR37, UR17, !UP2 ;  /* 0x0000001125057287 */ /* 0x000fe4000d000000 */
[----:B------:R-:W-:-:S04]  /*2aa0*/  USEL UR4, UR31, UR4, !UP0 ;  /* 0x000000041f047287 */ /* 0x000fc8000c000000 */
[----:B------:R-:W-:Y:S02]  /*2ab0*/  UIADD3 UR7, UPT, UPT, UR5, -UR4, URZ ;  /* 0x8000000405077290 */ /* 0x000fe4000fffe0ff */
[----:B------:R-:W-:Y:S02]  /*2ac0*/  UIADD3 UR4, UPT, UPT, -UR5, UR4, URZ ;  /* 0x0000000405047290 */ /* 0x000fe4000fffe1ff */
[----:B------:R-:W-:Y:S02]  /*2ad0*/  UIMAD UR31, UR7, UR18, UR31 ;  /* 0x00000012071f72a4 */ /* 0x000fe4000f8e021f */
[----:B------:R-:W-:-:S12]  /*2ae0*/  UIMAD UR37, UR4, UR10, UR37 ;  /* 0x0000000a042572a4 */ /* 0x000fd8000f8e0225 */
.L_x_42:
[----:B------:R-:W-:Y:S01]  /*2af0*/  VIADD R11, R11, 0x1 ;  /* 0x000000010b0b7836 */ /* 0x000fe20000000000 */
[----:B------:R-:W-:Y:S01]  /*2b00*/  R2UR UR4, R58 ;  /* 0x000000003a0472ca */ /* 0x000fe200000e0000 */
[----:B------:R-:W-:Y:S01]  /*2b10*/  UIADD3 UR32, UPT, UPT, UR37, UR63, URZ ;  /* 0x0000003f25207290 */ /* 0x000fe2000fffe0ff */
[----:B------:R-:W-:Y:S02]  /*2b20*/  PLOP3.LUT P1, PT, PT, PT, PT, 0x80, 0x8 ;  /* 0x000000000008781c */ /* 0x000fe40003f2f070 */
[----:B------:R-:W-:-:S04]  /*2b30*/  ISETP.NE.AND P0, PT, R11, 0x2, PT ;  /* 0x000000020b00780c */ /* 0x000fc80003f05270 */
[----:B------:R-:W-:Y:S02]  /*2b40*/  SEL R3, RZ, 0x1, P0 ;  /* 0x00000001ff037807 */ /* 0x000fe40000000000 */
[----:B------:R-:W-:Y:S02]  /*2b50*/  SEL R11, R11, RZ, P0 ;  /* 0x000000ff0b0b7207 */ /* 0x000fe40000000000 */
[----:B------:R-:W-:Y:S01]  /*2b60*/  LOP3.LUT R10, R10, R3, RZ, 0x3c, !PT ;  /* 0x000000030a0a7212 */ /* 0x000fe200078e3cff */
[----:B------:R-:W-:Y:S01]  /*2b70*/  UIADD3 UR33, UPT, UPT, UR31, UR4, URZ ;  /* 0x000000041f217290 */ /* 0x000fe2000fffe0ff */
[----:B------:R-:W-:Y:S11]  /*2b80*/  BRA.U UP1, `(.L_x_43) ;  /* 0xfffffff1013c7547 */ /* 0x000ff6000b83ffff */
[----:B------:R-:W-:Y:S01]  /*2b90*/  UIADD3 UR13, UPT, UPT, UR13, 0x80, URZ ;  /* 0x000000800d0d7890 */ /* 0x000fe2000fffe0ff */
[----:B------:R-:W-:-:S03]  /*2ba0*/  SHF.L.U32 R3, R12, 0x1f, RZ ;  /* 0x0000001f0c037819 */ /* 0x000fc600000006ff */
[----:B------:R-:W-:-:S09]  /*2bb0*/  ULEA UR4, UR6, UR13, 0x3 ;  /* 0x0000000d06047291 */ /* 0x000fd2000f8e18ff */
[----:B------:R-:W3:Y:S02]  /*2bc0*/  SYNCS.PHASECHK.TRANS64.TRYWAIT P0, [UR4], R3 ;  /* 0x00000003ff0075a7 */ /* 0x000ee40008001104 */
[----:B---3--:R-:W-:Y:S05]  /*2bd0*/  @!P0 BRA `(.L_x_44) ;  /* 0x0000005c00808947 */ /* 0x008fea0003800000 */
.L_x_151:
[----:B------:R-:W-:-:S04]  /*2be0*/  UIADD3 UR4, UPT, UPT, UR6, 0x1, URZ ;  /* 0x0000000106047890 */ /* 0x000fc8000fffe0ff */
[----:B------:R-:W-:-:S04]  /*2bf0*/  UISETP.NE.AND UP0, UPT, UR4, 0x10, UPT ;  /* 0x000000100400788c */ /* 0x000fc8000bf05270 */
[----:B------:R-:W-:Y:S02]  /*2c00*/  USEL UR6, URZ, 0x1, UP0 ;  /* 0x00000001ff067887 */ /* 0x000fe40008000000 */
[----:B------:R-:W-:-:S04]  /*2c10*/  USEL UR4, UR4, URZ, UP0 ;  /* 0x000000ff04047287 */ /* 0x000fc80008000000 */
[----:B------:R-:W-:Y:S01]  /*2c20*/  ULEA UR5, UR4, UR13, 0x3 ;  /* 0x0000000d04057291 */ /* 0x000fe2000f8e18ff */
[----:B------:R-:W-:-:S04]  /*2c30*/  LOP3.LUT R2, R12, UR6, RZ, 0x3c, !PT ;  /* 0x000000060c027c12 */ /* 0x000fc8000f8e3cff */
[----:B-1----:R-:W-:-:S04]  /*2c40*/  SHF.L.U32 R3, R2, 0x1f, RZ ;  /* 0x0000001f02037819 */ /* 0x002fc800000006ff */
[----:B------:R-:W1:Y:S02]  /*2c50*/  SYNCS.PHASECHK.TRANS64.TRYWAIT P0, [UR5], R3 ;  /* 0x00000003ff0075a7 */ /* 0x000e640008001105 */
[----:B-1----:R-:W-:Y:S05]  /*2c60*/  @!P0 BRA `(.L_x_45) ;  /* 0x0000005c00748947 */ /* 0x002fea0003800000 */
.L_x_153:
        /* <DEDUP_REMOVED lines=9> */
.L_x_155:
        /* <DEDUP_REMOVED lines=9> */
.L_x_157:
        /* <DEDUP_REMOVED lines=9> */
.L_x_159:
        /* <DEDUP_REMOVED lines=9> */
.L_x_161:
        /* <DEDUP_REMOVED lines=9> */
.L_x_163:
        /* <DEDUP_REMOVED lines=9> */
.L_x_165:
        /* <DEDUP_REMOVED lines=9> */
.L_x_167:
        /* <DEDUP_REMOVED lines=9> */
.L_x_169:
        /* <DEDUP_REMOVED lines=9> */
.L_x_171:
        /* <DEDUP_REMOVED lines=9> */
.L_x_173:
        /* <DEDUP_REMOVED lines=9> */
.L_x_175:
        /* <DEDUP_REMOVED lines=9> */
.L_x_177:
        /* <DEDUP_REMOVED lines=9> */
.L_x_179:
[----:B------:R-:W-:-:S04]  /*33c0*/  UIADD3 UR4, UPT, UPT, UR4, 0x1, URZ ;  /* 0x0000000104047890 */ /* 0x000fc8000fffe0ff */
[----:B------:R-:W-:-:S04]  /*33d0*/  UISETP.NE.AND UP0, UPT, UR4, 0x10, UPT ;  /* 0x000000100400788c */ /* 0x000fc8000bf05270 */
[----:B------:R-:W-:Y:S02]  /*33e0*/  USEL UR5, URZ, 0x1, UP0 ;  /* 0x00000001ff057887 */ /* 0x000fe40008000000 */
[----:B------:R-:W-:-:S04]  /*33f0*/  USEL UR4, UR4, URZ, UP0 ;  /* 0x000000ff04047287 */ /* 0x000fc80008000000 */
[----:B------:R-:W-:Y:S01]  /*3400*/  ULEA UR4, UR4, UR13, 0x3 ;  /* 0x0000000d04047291 */ /* 0x000fe2000f8e18ff */
[----:B-1----:R-:W-:-:S04]  /*3410*/  LOP3.LUT R3, R2, UR5, RZ, 0x3c, !PT ;  /* 0x0000000502037c12 */ /* 0x002fc8000f8e3cff */
[----:B------:R-:W-:Y:S01]  /*3420*/  SHF.L.U32 R3, R3, 0x1f, RZ ;  /* 0x0000001f03037819 */ /* 0x000fe200000006ff */
[----:B------:R-:W-:-:S07]  /*3430*/  IMAD.U32 R0, RZ, RZ, UR4 ;  /* 0x00000004ff007e24 */ /* 0x000fce000f8e00ff */
.L_x_59:
[----:B-1----:R1:W3:Y:S02]  /*3440*/  SYNCS.PHASECHK.TRANS64.TRYWAIT P0, [R0+URZ], R3 ;  /* 0x00000003000075a7 */ /* 0x0022e400080011ff */
[----:B---3--:R-:W-:Y:S05]  /*3450*/  @!P0 NANOSLEEP.SYNCS 0x989680 ;  /* 0x009896800000895d */ /* 0x008fea0003900000 */
[----:B------:R-:W3:Y:S02]  /*3460*/  @!P0 SYNCS.PHASECHK.TRANS64 P0, [R0+URZ], R3 ;  /* 0x00000003000085a7 */ /* 0x000ee400080010ff */
[----:B--23--:R-:W-:Y:S05]  /*3470*/  @P0 EXIT ;  /* 0x000000000000094d */ /* 0x00cfea0003800000 */
[----:B------:R-:W-:Y:S05]  /*3480*/  BRA `(.L_x_59) ;  /* 0xfffffffc00ec7947 */ /* 0x000fea000383ffff */
.L_x_23:
[----:B------:R-:W2:Y:S02]  /*3490*/  S2UR UR4, SR_CgaCtaId ;  /* 0x00000000000479c3 */ /* 0x000ea40000008800 */
[----:B--2---:R-:W-:-:S04]  /*34a0*/  UISETP.NE.AND UP0, UPT, UR4, URZ, UPT ;  /* 0x000000ff0400728c */ /* 0x004fc8000bf05270 */
[----:B------:R-:W-:-:S09]  /*34b0*/  UISETP.NE.OR UP0, UPT, UR20, 0x1, UP0 ;  /* 0x000000011400788c */ /* 0x000fd20008705670 */
[----:B------:R-:W-:Y:S05]  /*34c0*/  BRA.U UP0, `(.L_x_60) ;  /* 0x00000005004c7547 */ /* 0x000fea000b800000 */
[----:B------:R-:W2:Y:S01]  /*34d0*/  S2UR UR5, SR_CgaCtaId ;  /* 0x00000000000579c3 */ /* 0x000ea20000008800 */
[----:B------:R-:W-:Y:S01]  /*34e0*/  UMOV UR4, 0x400 ;  /* 0x0000040000047882 */ /* 0x000fe20000000000 */
[----:B------:R-:W-:Y:S01]  /*34f0*/  ISETP.GE.U32.AND P2, PT, R0, 0x8, PT ;  /* 0x000000080000780c */ /* 0x000fe20003f46070 */
[----:B------:R-:W-:Y:S01]  /*3500*/  IMAD.MOV.U32 R12, RZ, RZ, 0x1 ;  /* 0x00000001ff0c7424 */ /* 0x000fe200078e00ff */
[----:B------:R-:W-:Y:S02]  /*3510*/  CS2R R10, SRZ ;  /* 0x00000000000a7805 */ /* 0x000fe4000001ff00 */
[----:B------:R-:W-:Y:S01]  /*3520*/  CS2R R8, SRZ ;  /* 0x0000000000087805 */ /* 0x000fe2000001ff00 */
[----:B--2---:R-:W-:-:S03]  /*3530*/  ULEA UR6, UR5, UR4, 0x18 ;  /* 0x0000000405067291 */ /* 0x004fc6000f8ec0ff */
[----:B------:R-:W-:-:S09]  /*3540*/  UMOV UR5, URZ ;  /* 0x000000ff00057c82 */ /* 0x000fd20008000000 */
.L_x_64:
[----:B------:R-:W-:Y:S02]  /*3550*/  LEA R2, R8, UR6, 0x3 ;  /* 0x0000000608027c11 */ /* 0x000fe4000f8e18ff */
[----:B------:R-:W-:-:S03]  /*3560*/  SHF.L.U32 R5, R9, 0x1f, RZ ;  /* 0x0000001f09057819 */ /* 0x000fc600000006ff */
[----:B------:R-:W-:Y:S01]  /*3570*/  VIADD R4, R2, 0x1b0 ;  /* 0x000001b002047836 */ /* 0x000fe20000000000 */
[----:B------:R-:W2:Y:S02]  /*3580*/  SYNCS.PHASECHK.TRANS64.TRYWAIT P0, [R2+URZ+0x1a0], R5 ;  /* 0x0001a005020075a7 */ /* 0x000ea400080011ff */
[----:B--2---:R-:W-:Y:S05]  /*3590*/  @!P0 BRA `(.L_x_61) ;  /* 0x0000005800788947 */ /* 0x004fea0003800000 */
.L_x_180:
[----:B------:R-:W-:Y:S01]  /*35a0*/  ULEA UR4, UR5, UR6, 0x3 ;  /* 0x0000000605047291 */ /* 0x000fe2000f8e18ff */
[----:B------:R-:W-:Y:S02]  /*35b0*/  PRMT R4, RZ, 0x654, R4 ;  /* 0x00000654ff047816 */ /* 0x000fe40000000004 */
[----:B--2---:R-:W-:Y:S01]  /*35c0*/  SHF.L.U32 R5, R12, 0x1f, RZ ;  /* 0x0000001f0c057819 */ /* 0x004fe200000006ff */
[----:B------:R-:W-:Y:S01]  /*35d0*/  UIADD3 UR7, UPT, UPT, UR4, 0x140, URZ ;  /* 0x0000014004077890 */ /* 0x000fe2000fffe0ff */
[----:B------:R2:W-:Y:S05]  /*35e0*/  SYNCS.ARRIVE.TRANS64.RED.A1T0 RZ, [R4+URZ], RZ ;  /* 0x000000ff04ff79a7 */ /* 0x0005ea00081004ff */
[----:B------:R-:W-:Y:S01]  /*35f0*/  IMAD.U32 R7, RZ, RZ, UR7 ;  /* 0x00000007ff077e24 */ /* 0x000fe2000f8e00ff */
[----:B------:R-:W3:Y:S04]  /*3600*/  SYNCS.PHASECHK.TRANS64.TRYWAIT P0, [UR4+0x150], R5 ;  /* 0x00015005ff0075a7 */ /* 0x000ee80008001104 */
[----:B------:R-:W-:Y:S01]  /*3610*/  PRMT R6, R0, 0x654, R7 ;  /* 0x0000065400067816 */ /* 0x000fe20000000007 */
[----:B--2---:R-:W-:Y:S01]  /*3620*/  @!P2 IMAD.MOV.U32 R4, RZ, RZ, 0x10 ;  /* 0x00000010ff04a424 */ /* 0x004fe200078e00ff */
[----:B---3--:R-:W-:Y:S06]  /*3630*/  @!P0 BRA `(.L_x_62) ;  /* 0x0000005800648947 */ /* 0x008fec0003800000 */
.L_x_182:
[----:B------:R-:W-:Y:S01]  /*3640*/  ULEA UR8, UR5, UR6, 0x4 ;  /* 0x0000000605087291 */ /* 0x000fe2000f8e20ff */
[----:B------:R-:W-:Y:S01]  /*3650*/  SEL R3, R6, R3, !P2 ;  /* 0x0000000306037207 */ /* 0x000fe20005000000 */
[----:B------:R-:W-:Y:S01]  /*3660*/  UIADD3 UR9, UPT, UPT, UR4, 0x140, URZ ;  /* 0x0000014004097890 */ /* 0x000fe2000fffe0ff */
[----:B--2---:R-:W-:Y:S01]  /*3670*/  LEA R2, R11, UR6, 0x3 ;  /* 0x000000060b027c11 */ /* 0x004fe2000f8e18ff */
[----:B------:R-:W-:Y:S01]  /*3680*/  UIADD3 UR8, UPT, UPT, UR8, 0x1d0, URZ ;  /* 0x000001d008087890 */ /* 0x000fe2000fffe0ff */
[----:B------:R-:W-:Y:S01]  /*3690*/  SHF.L.U32 R5, R10, 0x1f, RZ ;  /* 0x0000001f0a057819 */ /* 0x000fe200000006ff */
[----:B------:R2:W-:Y:S01]  /*36a0*/  @!P2 SYNCS.ARRIVE.TRANS64.RED RZ, [R3+URZ], R4 ;  /* 0x0000000403ffa9a7 */ /* 0x0005e200080004ff */
[----:B------:R-:W-:Y:S01]  /*36b0*/  UIADD3 UR4, UPT, UPT, UR5, 0x1, URZ ;  /* 0x0000000105047890 */ /* 0x000fe2000fffe0ff */
[----:B------:R-:W-:-:S03]  /*36c0*/  VIADD R8, R8, 0x1 ;  /* 0x0000000108087836 */ /* 0x000fc60000000000 */
[----:B------:R-:W-:Y:S02]  /*36d0*/  UISETP.NE.AND UP0, UPT, UR4, 0x2, UPT ;  /* 0x000000020400788c */ /* 0x000fe4000bf05270 */
[----:B------:R-:W-:Y:S06]  /*36e0*/  UGETNEXTWORKID.BROADCAST [UR8], [UR9] ;  /* 0x00000000080073ca */ /* 0x000fec0008000100 */
[----:B------:R-:W-:Y:S01]  /*36f0*/  USEL UR7, URZ, 0x1, UP0 ;  /* 0x00000001ff077887 */ /* 0x000fe20008000000 */
[----:B------:R-:W-:Y:S01]  /*3700*/  ISETP.NE.AND P0, PT, R8, 0x2, PT ;  /* 0x000000020800780c */ /* 0x000fe20003f05270 */
[----:B------:R-:W-:Y:S01]  /*3710*/  USEL UR5, UR4, URZ, UP0 ;  /* 0x000000ff04057287 */ /* 0x000fe20008000000 */
[----:B------:R-:W3:Y:S03]  /*3720*/  SYNCS.PHASECHK.TRANS64.TRYWAIT P1, [R2+URZ+0x140], R5 ;  /* 0x00014005020075a7 */ /* 0x000ee600080211ff */
[----:B------:R-:W-:Y:S01]  /*3730*/  LOP3.LUT R12, R12, UR7, RZ, 0x3c, !PT ;  /* 0x000000070c0c7c12 */ /* 0x000fe2000f8e3cff */
[----:B--23--:R-:W-:Y:S07]  /*3740*/  @!P1 BRA `(.L_x_63) ;  /* 0x0000005800389947 */ /* 0x00cfee0003800000 */
.L_x_183:
[C---:B------:R-:W-:Y:S01]  /*3750*/  LEA R4, R11.reuse, UR6, 0x4 ;  /* 0x000000060b047c11 */ /* 0x040fe2000f8e20ff */
[----:B--2---:R-:W-:Y:S01]  /*3760*/  VIADD R2, R2, 0x150 ;  /* 0x0000015002027836 */ /* 0x004fe20000000000 */
[----:B------:R-:W-:Y:S01]  /*3770*/  SEL R8, R8, RZ, P0 ;  /* 0x000000ff08087207 */ /* 0x000fe20000000000 */
[----:B------:R-:W-:-:S03]  /*3780*/  VIADD R11, R11, 0x1 ;  /* 0x000000010b0b7836 */ /* 0x000fc60000000000 */
[----:B------:R-:W2:Y:S01]  /*3790*/  LDS.128 R4, [R4+0x1d0] ;  /* 0x0001d00004047984 */ /* 0x000ea20000000c00 */
[----:B------:R-:W-:Y:S02]  /*37a0*/  PRMT R2, RZ, 0x654, R2 ;  /* 0x00000654ff027816 */ /* 0x000fe40000000002 */
[C---:B------:R-:W-:Y:S01]  /*37b0*/  ISETP.NE.AND P1, PT, R11.reuse, 0x2, PT ;  /* 0x000000020b00780c */ /* 0x040fe20003f25270 */
[----:B------:R-:W-:Y:S01]  /*37c0*/  @!PT LDS RZ, [RZ] ;  /* 0x00000000fffff984 */ /* 0x000fe20000000800 */
[----:B------:R-:W-:Y:S01]  /*37d0*/  @!PT LDS RZ, [RZ] ;  /* 0x00000000fffff984 */ /* 0x000fe20000000800 */
[----:B------:R-:W-:Y:S01]  /*37e0*/  @!PT LDS RZ, [RZ] ;  /* 0x00000000fffff984 */ /* 0x000fe20000000800 */
[----:B------:R-:W-:Y:S01]  /*37f0*/  @!PT LDS RZ, [RZ] ;  /* 0x00000000fffff984 */ /* 0x000fe20000000800 */
[----:B------:R3:W-:Y:S06]  /*3800*/  MEMBAR.ALL.CTA ;  /* 0x0000000000007992 */ /* 0x0007ec0000008000 */
[----:B---3--:R-:W3:Y:S01]  /*3810*/  FENCE.VIEW.ASYNC.S ;  /* 0x00000000000073c6 */ /* 0x008ee20000000000 */
[----:B------:R-:W-:Y:S01]  /*3820*/  SEL R11, R11, RZ, P1 ;  /* 0x000000ff0b0b7207 */ /* 0x000fe20000800000 */
[----:B---3--:R3:W-:Y:S01]  /*3830*/  SYNCS.ARRIVE.TRANS64.RED.A1T0 RZ, [R2+URZ], RZ ;  /* 0x000000ff02ff79a7 */ /* 0x0087e200081004ff */
[----:B--2---:R-:W-:-:S02]  /*3840*/  LOP3.LUT P3, RZ, R6, 0x1, RZ, 0xc0, !PT ;  /* 0x0000000106ff7812 */ /* 0x004fc4000786c0ff */
[----:B------:R-:W-:-:S04]  /*3850*/  SEL R5, RZ, 0x1, P1 ;  /* 0x00000001ff057807 */ /* 0x000fc80000800000 */
[----:B------:R-:W-:Y:S02]  /*3860*/  LOP3.LUT R10, R10, R5, RZ, 0x3c, !PT ;  /* 0x000000050a0a7212 */ /* 0x000fe400078e3cff */
[----:B---3--:R-:W-:-:S04]  /*3870*/  SEL R2, RZ, 0x1, P0 ;  /* 0x00000001ff027807 */ /* 0x008fc80000000000 */
[----:B------:R-:W-:Y:S01]  /*3880*/  LOP3.LUT R9, R9, R2, RZ, 0x3c, !PT ;  /* 0x0000000209097212 */ /* 0x000fe200078e3cff */
[----:B------:R-:W-:Y:S06]  /*3890*/  @P3 BRA `(.L_x_64) ;  /* 0xfffffffc002c3947 */ /* 0x000fec000383ffff */
[----:B------:R-:W-:Y:S01]  /*38a0*/  ULEA UR4, UR5, UR6, 0x3 ;  /* 0x0000000605047291 */ /* 0x000fe2000f8e18ff */
[----:B------:R-:W-:-:S08]  /*38b0*/  SHF.L.U32 R3, R12, 0x1f, RZ ;  /* 0x0000001f0c037819 */ /* 0x000fd000000006ff */
[----:B------:R-:W2:Y:S02]  /*38c0*/  SYNCS.PHASECHK.TRANS64 P0, [UR4+0x150], R3 ;  /* 0x00015003ff0075a7 */ /* 0x000ea40008001004 */
[----:B--2---:R-:W-:Y:S05]  /*38d0*/  @P0 BRA `(.L_x_65) ;  /* 0x0000000000080947 */ /* 0x004fea0003800000 */
[----:B------:R-:W2:Y:S02]  /*38e0*/  SYNCS.PHASECHK.TRANS64.TRYWAIT P0, [UR4+0x150], R3 ;  /* 0x00015003ff0075a7 */ /* 0x000ea40008001104 */
[----:B--2---:R-:W-:Y:S05]  /*38f0*/  @!P0 BRA `(.L_x_66) ;  /* 0x0000005400e08947 */ /* 0x004fea0003800000 */
.L_x_65:
[----:B------:R-:W-:-:S04]  /*3900*/  UIADD3 UR7, UPT, UPT, UR5, 0x1, URZ ;  /* 0x0000000105077890 */ /* 0x000fc8000fffe0ff */
[----:B------:R-:W-:-:S04]  /*3910*/  UISETP.NE.AND UP0, UPT, UR7, 0x2, UPT ;  /* 0x000000020700788c */ /* 0x000fc8000bf05270 */
[----:B------:R-:W-:Y:S02]  /*3920*/  USEL UR8, URZ, 0x1, UP0 ;  /* 0x00000001ff087887 */ /* 0x000fe40008000000 */
[----:B------:R-:W-:-:S04]  /*3930*/  USEL UR7, UR7, URZ, UP0 ;  /* 0x000000ff07077287 */ /* 0x000fc80008000000 */
[----:B------:R-:W-:Y:S01]  /*3940*/  ULEA UR7, UR7, UR6, 0x3 ;  /* 0x0000000607077291 */ /* 0x000fe2000f8e18ff */
[----:B--2---:R-:W-:-:S04]  /*3950*/  LOP3.LUT R3, R12, UR8, RZ, 0x3c, !PT ;  /* 0x000000080c037c12 */ /* 0x004fc8000f8e3cff */
[----:B------:R-:W-:-:S04]  /*3960*/  SHF.L.U32 R0, R3, 0x1f, RZ ;  /* 0x0000001f03007819 */ /* 0x000fc800000006ff */
[----:B------:R-:W2:Y:S02]  /*3970*/  SYNCS.PHASECHK.TRANS64 P0, [UR7+0x150], R0 ;  /* 0x00015000ff0075a7 */ /* 0x000ea40008001007 */
[----:B-12---:R-:W-:Y:S05]  /*3980*/  @P0 EXIT ;  /* 0x000000000000094d */ /* 0x006fea0003800000 */
[----:B------:R-:W-:Y:S02]  /*3990*/  SHF.L.U32 R3, R3, 0x1f, RZ ;  /* 0x0000001f03037819 */ /* 0x000fe400000006ff */
[----:B------:R-:W-:-:S07]  /*39a0*/  MOV R0, UR7 ;  /* 0x0000000700007c02 */ /* 0x000fce0008000f00 */
.L_x_67:
[----:B-1----:R1:W2:Y:S02]  /*39b0*/  SYNCS.PHASECHK.TRANS64.TRYWAIT P0, [R0+URZ+0x150], R3 ;  /* 0x00015003000075a7 */ /* 0x0022a400080011ff */
[----:B--2---:R-:W-:Y:S05]  /*39c0*/  @!P0 NANOSLEEP.SYNCS 0x989680 ;  /* 0x009896800000895d */ /* 0x004fea0003900000 */
[----:B------:R-:W2:Y:S02]  /*39d0*/  @!P0 SYNCS.PHASECHK.TRANS64 P0, [R0+URZ+0x150], R3 ;  /* 0x00015003000085a7 */ /* 0x000ea400080010ff */
[----:B--2---:R-:W-:Y:S05]  /*39e0*/  @P0 EXIT ;  /* 0x000000000000094d */ /* 0x004fea0003800000 */
[----:B------:R-:W-:Y:S05]  /*39f0*/  BRA `(.L_x_67) ;  /* 0xfffffffc00ec7947 */ /* 0x000fea000383ffff */
.L_x_60:
[----:B------:R-:W-:Y:S05]  /*3a00*/  BRA.U UP5, `(.L_x_68) ;  /* 0x0000001105dc7547 */ /* 0x000fea000b800000 */
[----:B------:R-:W2:Y:S01]  /*3a10*/  S2UR UR7, SR_CgaCtaId ;  /* 0x00000000000779c3 */ /* 0x000ea20000008800 */
[----:B------:R-:W-:Y:S01]  /*3a20*/  UMOV UR4, 0x40 ;  /* 0x0000004000047882 */ /* 0x000fe20000000000 */
[----:B------:R-:W-:Y:S01]  /*3a30*/  NOP ;  /* 0x0000000000007918 */ /* 0x000fe20000000000 */
[----:B------:R-:W-:Y:S01]  /*3a40*/  UMOV UR6, 0x400 ;  /* 0x0000040000067882 */ /* 0x000fe20000000000 */
[----:B--2---:R-:W-:Y:S02]  /*3a50*/  ULEA UR5, UR7, UR4, 0x18 ;  /* 0x0000000407057291 */ /* 0x004fe4000f8ec0ff */
[----:B------:R-:W-:-:S07]  /*3a60*/  ULEA UR6, UR7, UR6, 0x18 ;  /* 0x0000000607067291 */ /* 0x000fce000f8ec0ff */
[----:B------:R-:W2:Y:S02]  /*3a70*/  LDS.U8 R0, [UR5+0x1c] ;  /* 0x00001c05ff007984 */ /* 0x000ea40008000000 */
[----:B--2---:R-:W-:-:S13]  /*3a80*/  ISETP.NE.AND P0, PT, R0, RZ, PT ;  /* 0x000000ff0000720c */ /* 0x004fda0003f05270 */
[----:B------:R-:W-:Y:S05]  /*3a90*/  @P0 BRA `(.L_x_69) ;  /* 0x0000000400080947 */ /* 0x000fea0003800000 */
[----:B------:R-:W-:Y:S02]  /*3aa0*/  UISETP.NE.U32.AND UP1, UPT, UR46, 0x1, UPT ;  /* 0x000000012e00788c */ /* 0x000fe4000bf25070 */
[----:B------:R-:W-:-:S07]  /*3ab0*/  UIADD3 UR7, UPT, UPT, UR5, 0x8, URZ ;  /* 0x0000000805077890 */ /* 0x000fce000fffe0ff */
[----:B------:R-:W-:Y:S05]  /*3ac0*/  BRA.U !UP1, `(.L_x_70) ;  /* 0x00000001099c7547 */ /* 0x000fea000b800000 */
[----:B------:R-:W-:Y:S01]  /*3ad0*/  ELECT P0, URZ, PT ;  /* 0x0000000000ff782f */ /* 0x000fe20003800000 */
[----:B------:R-:W-:-:S12]  /*3ae0*/  BSSY B0, `(.L_x_70) ;  /* 0x0000025000007945 */ /* 0x000fd80003800000 */
[----:B------:R-:W-:Y:S05]  /*3af0*/  @!P0 BRA `(.L_x_71) ;  /* 0x00000000008c8947 */ /* 0x000fea0003800000 */
[----:B------:R-:W-:-:S05]  /*3b00*/  UMOV UR4, 0x10 ;  /* 0x0000001000047882 */ /* 0x000fca0000000000 */
[----:B------:R-:W-:Y:S04]  /*3b10*/  DEPBAR.LE SB2, 0x36 ;  /* 0x0000ad800000791a */ /* 0x000fe80000000000 */
[----:B------:R-:W2:Y:S02]  /*3b20*/  UTCATOMSWS.2CTA.FIND_AND_SET.ALIGN UP0, UR4, UR4 ;  /* 0x00000004000475e3 */ /* 0x000ea40008200800 */
[----:B--2---:R-:W-:Y:S01]  /*3b30*/  MOV R11, UR4 ;  /* 0x00000004000b7c02 */ /* 0x004fe20008000f00 */
[----:B------:R-:W-:Y:S06]  /*3b40*/  BRA.U UP0, `(.L_x_72) ;  /* 0x0000000100187547 */ /* 0x000fec000b800000 */
.L_x_73:
[----:B------:R-:W-:Y:S05]  /*3b50*/  NANOSLEEP 0x64 ;  /* 0x000000640000795d */ /* 0x000fea0003800000 */
[----:B------:R-:W-:-:S05]  /*3b60*/  UMOV UR4, 0x10 ;  /* 0x0000001000047882 */ /* 0x000fca0000000000 */
[----:B------:R-:W-:Y:S04]  /*3b70*/  DEPBAR.LE SB2, 0x36 ;  /* 0x0000ad800000791a */ /* 0x000fe80000000000 */
[----:B------:R-:W2:Y:S02]  /*3b80*/  UTCATOMSWS.2CTA.FIND_AND_SET.ALIGN UP0, UR4, UR4 ;  /* 0x00000004000475e3 */ /* 0x000ea40008200800 */
[----:B--2---:R-:W-:Y:S01]  /*3b90*/  MOV R11, UR4 ;  /* 0x00000004000b7c02 */ /* 0x004fe20008000f00 */
[----:B------:R-:W-:Y:S05]  /*3ba0*/  BRA.U !UP0, `(.L_x_73) ;  /* 0xfffffffd08e87547 */ /* 0x000fea000b83ffff */
.L_x_72:
[----:B------:R-:W2:Y:S01]  /*3bb0*/  LDS R7, [UR5+0x10] ;  /* 0x00001005ff077984 */ /* 0x000ea20008000800 */
[----:B------:R-:W-:Y:S01]  /*3bc0*/  IMAD.U32 R5, RZ, RZ, UR6 ;  /* 0x00000006ff057e24 */ /* 0x000fe2000f8e00ff */
[----:B------:R-:W-:-:S03]  /*3bd0*/  MOV R4, UR45 ;  /* 0x0000002d00047c02 */ /* 0x000fc60008000f00 */
[----:B------:R-:W-:Y:S01]  /*3be0*/  VIADD R5, R5, 0x1f0 ;  /* 0x000001f005057836 */ /* 0x000fe20000000000 */
[----:B--2---:R-:W-:-:S04]  /*3bf0*/  SHF.L.U32 R7, R7, 0x1f, RZ ;  /* 0x0000001f07077819 */ /* 0x004fc800000006ff */
[----:B------:R-:W2:Y:S02]  /*3c00*/  SYNCS.PHASECHK.TRANS64.TRYWAIT P0, [UR5+0x8], R7 ;  /* 0x00000807ff0075a7 */ /* 0x000ea40008001105 */
[----:B--2---:R-:W-:Y:S05]  /*3c10*/  @P0 BRA `(.L_x_74) ;  /* 0x0000000000080947 */ /* 0x004fea0003800000 */
[----:B------:R-:W2:Y:S02]  /*3c20*/  SYNCS.PHASECHK.TRANS64.TRYWAIT P0, [UR5+0x8], R7 ;  /* 0x00000807ff0075a7 */ /* 0x000ea40008001105 */
[----:B--2---:R-:W-:Y:S05]  /*3c30*/  @!P0 BRA `(.L_x_75) ;  /* 0x0000005400288947 */ /* 0x004fea0003800000 */
.L_x_74:
[----:B--2---:R-:W-:Y:S01]  /*3c40*/  HFMA2 R0, -RZ, RZ, 0, 5.9604644775390625e-08 ;  /* 0x00000001ff007431 */ /* 0x004fe200000001ff */
[----:B------:R-:W-:Y:S01]  /*3c50*/  UPRMT UR4, UR45, 0x654, UR7 ;  /* 0x000006542d047896 */ /* 0x000fe20008000007 */
[----:B------:R-:W-:Y:S01]  /*3c60*/  IMAD.MOV.U32 R8, RZ, RZ, 0xffff ;  /* 0x0000ffffff087424 */ /* 0x000fe200078e00ff */
[----:B------:R-:W-:Y:S01]  /*3c70*/  PRMT R4, R4, 0x654, R5 ;  /* 0x0000065404047816 */ /* 0x000fe20000000005 */
[----:B------:R-:W-:Y:S02]  /*3c80*/  IMAD.MOV.U32 R6, RZ, RZ, 0x4 ;  /* 0x00000004ff067424 */ /* 0x000fe400078e00ff */
[----:B------:R-:W-:Y:S01]  /*3c90*/  IMAD.SHL.U32 R9, R11, 0x20, RZ ;  /* 0x000000200b097824 */ /* 0x000fe200078e00ff */
[----:B------:R-:W-:Y:S02]  /*3ca0*/  MOV R5, UR4 ;  /* 0x0000000400057c02 */ /* 0x000fe40008000f00 */
[-C--:B------:R-:W-:Y:S01]  /*3cb0*/  SHF.L.U32 R8, R8, R11.reuse, RZ ;  /* 0x0000000b08087219 */ /* 0x080fe200000006ff */
[----:B------:R2:W-:Y:S01]  /*3cc0*/  SYNCS.ARRIVE.TRANS64.RED RZ, [UR4], R6 ;  /* 0x00000006ffff79a7 */ /* 0x0005e20008000404 */
[----:B------:R-:W-:Y:S01]  /*3cd0*/  SHF.L.U32 R7, R0, R11, RZ ;  /* 0x0000000b00077219 */ /* 0x000fe200000006ff */
[----:B------:R2:W-:Y:S04]  /*3ce0*/  STS [UR6+0x1f0], R9 ;  /* 0x0001f009ff007988 */ /* 0x0005e80008000806 */
[----:B------:R2:W-:Y:S04]  /*3cf0*/  STAS [R4.64], R11 ;  /* 0x0000000b04007dbd */ /* 0x0005e8000c0008ff */
[----:B------:R2:W-:Y:S04]  /*3d00*/  ATOMS.OR RZ, [UR5+0x14], R8 ;  /* 0x00001408ffff798c */ /* 0x0005e8000b000005 */
[----:B------:R2:W-:Y:S04]  /*3d10*/  ATOMS.OR RZ, [UR5+0x18], R7 ;  /* 0x00001807ffff798c */ /* 0x0005e8000b000005 */
[----:B------:R2:W-:Y:S02]  /*3d20*/  ATOMS.XOR RZ, [UR5+0x10], R0 ;  /* 0x00001000ffff798c */ /* 0x0005e4000b800005 */
.L_x_71:
[----:B-1----:R-:W-:Y:S05]  /*3d30*/  BSYNC B0 ;  /* 0x0000000000007941 */ /* 0x002fea0003800000 */
.L_x_70:
[----:B------:R-:W-:Y:S05]  /*3d40*/  BRA.U UP1, `(.L_x_76) ;  /* 0x00000001016c7547 */ /* 0x000fea000b800000 */
[----:B------:R-:W-:-:S03]  /*3d50*/  UMOV UR4, 0xffffffff ;  /* 0xffffffff00047882 */ /* 0x000fc60000000000 */
[----:B------:R-:W-:Y:S05]  /*3d60*/  BRA.DIV UR4, `(.L_x_77) ;  /* 0x0000005204f47947 */ /* 0x000fea000b800000 */
[----:B------:R-:W-:-:S13]  /*3d70*/  ELECT P0, URZ, PT ;  /* 0x0000000000ff782f */ /* 0x000fda0003800000 */
.L_x_187:
[----:B------:R-:W-:Y:S05]  /*3d80*/  @!P0 BRA `(.L_x_76) ;  /* 0x00000000005c8947 */ /* 0x000fea0003800000 */
[----:B--2---:R-:W2:Y:S02]  /*3d90*/  LDS R5, [UR5+0x10] ;  /* 0x00001005ff057984 */ /* 0x004ea40008000800 */
[----:B--2---:R-:W-:-:S04]  /*3da0*/  SHF.L.U32 R5, R5, 0x1f, RZ ;  /* 0x0000001f05057819 */ /* 0x004fc800000006ff */
[----:B------:R-:W2:Y:S02]  /*3db0*/  SYNCS.PHASECHK.TRANS64.TRYWAIT P0, [UR5+0x8], R5 ;  /* 0x00000805ff0075a7 */ /* 0x000ea40008001105 */
[----:B--2---:R-:W-:Y:S05]  /*3dc0*/  @P0 BRA `(.L_x_78) ;  /* 0x0000000000080947 */ /* 0x004fea0003800000 */
[----:B------:R-:W2:Y:S02]  /*3dd0*/  SYNCS.PHASECHK.TRANS64.TRYWAIT P0, [UR5+0x8], R5 ;  /* 0x00000805ff0075a7 */ /* 0x000ea40008001105 */
[----:B--2---:R-:W-:Y:S05]  /*3de0*/  @!P0 BRA `(.L_x_79) ;  /* 0x0000005000f88947 */ /* 0x004fea0003800000 */
.L_x_78:
[----:B------:R-:W3:Y:S01]  /*3df0*/  LDS R7, [UR6+0x1f0] ;  /* 0x0001f006ff077984 */ /* 0x000ee20008000800 */
[----:B--2---:R-:W-:Y:S02]  /*3e00*/  HFMA2 R0, -RZ, RZ, 0, 5.9604644775390625e-08 ;  /* 0x00000001ff007431 */ /* 0x004fe400000001ff */
[----:B------:R-:W-:Y:S01]  /*3e10*/  IMAD.MOV.U32 R4, RZ, RZ, 0xffff ;  /* 0x0000ffffff047424 */ /* 0x000fe200078e00ff */
[----:B------:R-:W-:Y:S01]  /*3e20*/  UPRMT UR4, UR45, 0x654, UR7 ;  /* 0x000006542d047896 */ /* 0x000fe20008000007 */
[----:B---3--:R-:W-:-:S03]  /*3e30*/  IMAD.SHL.U32 R5, R7, 0x20, RZ ;  /* 0x0000002007057824 */ /* 0x008fc600078e00ff */
[-C--:B------:R-:W-:Y:S02]  /*3e40*/  SHF.L.U32 R4, R4, R7.reuse, RZ ;  /* 0x0000000704047219 */ /* 0x080fe400000006ff */
[----:B------:R-:W-:Y:S01]  /*3e50*/  SHF.L.U32 R7, R0, R7, RZ ;  /* 0x0000000700077219 */ /* 0x000fe200000006ff */
[----:B------:R3:W-:Y:S04]  /*3e60*/  STS [UR6+0x1f0], R5 ;  /* 0x0001f005ff007988 */ /* 0x0007e80008000806 */
[----:B------:R3:W-:Y:S04]  /*3e70*/  ATOMS.OR RZ, [UR5+0x14], R4 ;  /* 0x00001404ffff798c */ /* 0x0007e8000b000005 */
[----:B------:R3:W-:Y:S01]  /*3e80*/  ATOMS.OR RZ, [UR5+0x18], R7 ;  /* 0x00001807ffff798c */ /* 0x0007e2000b000005 */
[----:B------:R-:W-:Y:S03]  /*3e90*/  SYNCS.ARRIVE.TRANS64.RED.A1T0 RZ, [UR4], RZ ;  /* 0x000000ffffff79a7 */ /* 0x000fe60008100404 */
[----:B------:R3:W-:Y:S01]  /*3ea0*/  ATOMS.XOR RZ, [UR5+0x10], R0 ;  /* 0x00001000ffff798c */ /* 0x0007e2000b800005 */
[----:B------:R-:W-:Y:S05]  /*3eb0*/  BRA `(.L_x_76) ;  /* 0x0000000000107947 */ /* 0x000fea0003800000 */
.L_x_69:
[----:B------:R-:W-:Y:S02]  /*3ec0*/  MOV R0, 0xffffffff ;  /* 0xffffffff00007802 */ /* 0x000fe40000000f00 */
[----:B------:R-:W-:-:S03]  /*3ed0*/  MOV R4, 0x3f00 ;  /* 0x00003f0000047802 */ /* 0x000fc60000000f00 */
[----:B------:R2:W-:Y:S04]  /*3ee0*/  STS [UR6+0x1f0], R0 ;  /* 0x0001f000ff007988 */ /* 0x0005e80008000806 */
[----:B-12--5:R-:W-:Y:S05]  /*3ef0*/  CALL.REL.NOINC `($__internal_1_$__cuda_sm10x_tcgen05_guardrail_trap_phase_invalid_during_alloc) ;  /* 0x0000005800587944 */ /* 0x026fea0003c00000 */
.L_x_76:
[----:B------:R-:W-:Y:S05]  /*3f00*/  WARPSYNC.ALL ;  /* 0x0000000000007948 */ /* 0x000fea0003800000 */
[----:B------:R-:W4:Y:S01]  /*3f10*/  S2UR UR4, SR_CgaCtaId ;  /* 0x00000000000479c3 */ /* 0x000f220000008800 */
[----:B------:R-:W-:Y:S01]  /*3f20*/  UMOV UR26, 0x400 ;  /* 0x00000400001a7882 */ /* 0x000fe20000000000 */
[----:B------:R-:W-:-:S06]  /*3f30*/  NOP ;  /* 0x0000000000007918 */ /* 0x000fcc0000000000 */
[----:B------:R-:W-:Y:S06]  /*3f40*/  BAR.ARV 0x6, 0xa0 ;  /* 0x0182800000007b1d */ /* 0x000fec0000002000 */
[----:B------:R-:W1:Y:S01]  /*3f50*/  LDCU UR6, c[0x0][0x38c] ;  /* 0x00007180ff0677ac */ /* 0x000e620008000800 */
[----:B------:R-:W-:Y:S01]  /*3f60*/  LOP3.LUT R3, R3, 0xffff, RZ, 0xc0, !PT ;  /* 0x0000ffff03037812 */ /* 0x000fe200078ec0ff */
[----:B--2---:R-:W-:Y:S01]  /*3f70*/  IMAD.MOV.U32 R9, RZ, RZ, 0x1 ;  /* 0x00000001ff097424 */ /* 0x004fe200078e00ff */
[----:B------:R-:W-:Y:S01]  /*3f80*/  LOP3.LUT R2, R2, 0xffff, RZ, 0xc0, !PT ;  /* 0x0000ffff02027812 */ /* 0x000fe200078ec0ff */
[----:B------:R-:W-:Y:S01]  /*3f90*/  IMAD.MOV.U32 R8, RZ, RZ, RZ ;  /* 0x000000ffff087224 */ /* 0x000fe200078e00ff */
[----:B------:R-:W-:Y:S01]  /*3fa0*/  R2UR UR28, R3 ;  /* 0x00000000031c72ca */ /* 0x000fe200000e0000 */
[----:B------:R-:W-:Y:S01]  /*3fb0*/  UMOV UR32, URZ ;  /* 0x000000ff00207c82 */ /* 0x000fe20008000000 */
[----:B------:R-:W-:-:S02]  /*3fc0*/  R2UR UR42, R2 ;  /* 0x00000000022a72ca */ /* 0x000fc400000e0000 */
[----:B------:R-:W-:Y:S01]  /*3fd0*/  CS2R R2, SRZ ;  /* 0x0000000000027805 */ /* 0x000fe2000001ff00 */
[----:B------:R-:W-:Y:S01]  /*3fe0*/  UMOV UR23, URZ ;  /* 0x000000ff00177c82 */ /* 0x000fe20008000000 */
[----:B----4-:R-:W-:Y:S01]  /*3ff0*/  ULEA UR26, UR4, UR26, 0x18 ;  /* 0x0000001a041a7291 */ /* 0x010fe2000f8ec0ff */
[----:B------:R-:W-:Y:S01]  /*4000*/  UMOV UR22, URZ ;  /* 0x000000ff00167c82 */ /* 0x000fe20008000000 */
[----:B------:R-:W-:Y:S02]  /*4010*/  UISETP.NE.AND UP3, UPT, UR46, URZ, UPT ;  /* 0x000000ff2e00728c */ /* 0x000fe4000bf65270 */
[----:B------:R-:W-:Y:S02]  /*4020*/  UIADD3 UR5, UPT, UPT, UR26, 0x6400, URZ ;  /* 0x000064001a057890 */ /* 0x000fe4000fffe0ff */
[----:B------:R-:W-:-:S03]  /*4030*/  UIADD3 UR4, UPT, UPT, UR26, 0x26400, URZ ;  /* 0x000264001a047890 */ /* 0x000fc6000fffe0ff */
[----:B---3--:R-:W2:Y:S01]  /*4040*/  LDS R0, [UR26+0x1f0] ;  /* 0x0001f01aff007984 */ /* 0x008ea20008000800 */
[----:B-1----:R-:W-:Y:S02]  /*4050*/  UIADD3 UR6, UPT, UPT, UR6, 0x1f, URZ ;  /* 0x0000001f06067890 */ /* 0x002fe4000fffe0ff */
[----:B------:R-:W-:Y:S02]  /*4060*/  USHF.R.U32.HI UR5, URZ, 0x4, UR5 ;  /* 0x00000004ff057899 */ /* 0x000fe40008011605 */
[----:B------:R-:W-:Y:S02]  /*4070*/  USHF.R.S32.HI UR33, URZ, 0x1f, UR6 ;  /* 0x0000001fff217899 */ /* 0x000fe40008011406 */
[----:B------:R-:W-:Y:S02]  /*4080*/  USHF.R.U32.HI UR4, URZ, 0x4, UR4 ;  /* 0x00000004ff047899 */ /* 0x000fe40008011604 */
[----:B------:R-:W-:Y:S02]  /*4090*/  ULEA.HI UR33, UR33, UR6, URZ, 0x5 ;  /* 0x0000000621217291 */ /* 0x000fe4000f8f28ff */
[----:B------:R-:W-:-:S02]  /*40a0*/  ULOP3.LUT UR5, UR5, 0x3fff, URZ, 0xc0, !UPT ;  /* 0x00003fff05057892 */ /* 0x000fc4000f8ec0ff */
[----:B------:R-:W-:Y:S02]  /*40b0*/  USHF.R.S32.HI UR33, URZ, 0x5, UR33 ;  /* 0x00000005ff217899 */ /* 0x000fe40008011421 */
[----:B------:R-:W-:Y:S02]  /*40c0*/  ULOP3.LUT UR30, UR4, 0x3fff, URZ, 0xc0, !UPT ;  /* 0x00003fff041e7892 */ /* 0x000fe4000f8ec0ff */
[----:B------:R-:W-:Y:S01]  /*40d0*/  UISETP.LT.AND UP0, UPT, UR33, 0x1, UPT ;  /* 0x000000012100788c */ /* 0x000fe2000bf01270 */
[----:B------:R-:W-:Y:S01]  /*40e0*/  UMOV UR40, 0x0 ;  /* 0x0000000000287882 */ /* 0x000fe20000000000 */
[----:B------:R-:W-:Y:S01]  /*40f0*/  UMOV UR41, 0x8100910 ;  /* 0x0810091000297882 */ /* 0x000fe20000000000 */
[----:B------:R-:W-:Y:S02]  /*4100*/  ULOP3.LUT UR29, UR5, 0x10000, URZ, 0xfc, !UPT ;  /* 0x00010000051d7892 */ /* 0x000fe4000f8efcff */
[----:B------:R-:W-:Y:S02]  /*4110*/  ULOP3.LUT UR30, UR30, 0x10000, URZ, 0xfc, !UPT ;  /* 0x000100001e1e7892 */ /* 0x000fe4000f8efcff */
[----:B------:R-:W-:Y:S01]  /*4120*/  USEL UR43, UR33, 0x1, !UP0 ;  /* 0x00000001212b7887 */ /* 0x000fe2000c000000 */
[----:B------:R-:W-:Y:S01]  /*4130*/  UMOV UR38, 0x0 ;  /* 0x0000000000267882 */ /* 0x000fe20000000000 */
[----:B------:R-:W-:Y:S01]  /*4140*/  UMOV UR39, 0x8100910 ;  /* 0x0810091000277882 */ /* 0x000fe20000000000 */
[----:B------:R-:W-:Y:S01]  /*4150*/  UMOV UR36, 0x0 ;  /* 0x0000000000247882 */ /* 0x000fe20000000000 */
[----:B------:R-:W-:Y:S01]  /*4160*/  UMOV UR37, 0x8100910 ;  /* 0x0810091000257882 */ /* 0x000fe20000000000 */
[----:B------:R-:W-:Y:S01]  /*4170*/  UMOV UR34, 0x0 ;  /* 0x0000000000227882 */ /* 0x000fe20000000000 */
[----:B------:R-:W-:Y:S01]  /*4180*/  UMOV UR35, 0x8100910 ;  /* 0x0810091000237882 */ /* 0x000fe20000000000 */
[----:B--2---:R-:W-:-:S15]  /*4190*/  R2UR UR44, R0 ;  /* 0x00000000002c72ca */ /* 0x004fde00000e0000 */
.L_x_87:
[C---:B------:R-:W-:Y:S02]  /*41a0*/  LEA R0, R8.reuse, UR26, 0x3 ;  /* 0x0000001a08007c11 */ /* 0x040fe4000f8e18ff */
[----:B------:R-:W-:Y:S02]  /*41b0*/  SHF.L.U32 R5, R3, 0x1f, RZ ;  /* 0x0000001f03057819 */ /* 0x000fe400000006ff */
[----:B------:R-:W-:Y:S02]  /*41c0*/  LEA R4, R8, UR26, 0x4 ;  /* 0x0000001a08047c11 */ /* 0x000fe4000f8e20ff */
[----:B------:R-:W1:Y:S02]  /*41d0*/  SYNCS.PHASECHK.TRANS64.TRYWAIT P0, [R0+URZ+0x140], R5 ;  /* 0x00014005000075a7 */ /* 0x000e6400080011ff */
[----:B-1-3--:R-:W-:Y:S05]  /*41e0*/  @!P0 BRA `(.L_x_80) ;  /* 0x0000005000108947 */ /* 0x00afea0003800000 */
.L_x_188:
[----:B-1----:R-:W1:Y:S01]  /*41f0*/  LDS.128 R4, [R4+0x1d0] ;  /* 0x0001d00004047984 */ /* 0x002e620000000c00 */
[----:B------:R-:W-:Y:S02]  /*4200*/  VIADD R0, R0, 0x150 ;  /* 0x0000015000007836 */ /* 0x000fe40000000000 */
[----:B------:R-:W-:Y:S01]  /*4210*/  VIADD R8, R8, 0x1 ;  /* 0x0000000108087836 */ /* 0x000fe20000000000 */
[----:B------:R-:W-:Y:S01]  /*4220*/  @!PT LDS RZ, [RZ] ;  /* 0x00000000fffff984 */ /* 0x000fe20000000800 */
[----:B------:R-:W-:Y:S01]  /*4230*/  @!PT LDS RZ, [RZ] ;  /* 0x00000000fffff984 */ /* 0x000fe20000000800 */
[----:B------:R-:W-:Y:S01]  /*4240*/  @!PT LDS RZ, [RZ] ;  /* 0x00000000fffff984 */ /* 0x000fe20000000800 */
[----:B------:R-:W-:Y:S01]  /*4250*/  @!PT LDS RZ, [RZ] ;  /* 0x00000000fffff984 */ /* 0x000fe20000000800 */
[----:B------:R2:W-:Y:S06]  /*4260*/  MEMBAR.ALL.CTA ;  /* 0x0000000000007992 */ /* 0x0005ec0000008000 */
[----:B--2---:R-:W2:Y:S01]  /*4270*/  FENCE.VIEW.ASYNC.S ;  /* 0x00000000000073c6 */ /* 0x004ea20000000000 */
[----:B------:R-:W-:-:S04]  /*4280*/  PRMT R0, RZ, 0x654, R0 ;  /* 0x00000654ff007816 */ /* 0x000fc80000000000 */
[----:B--2---:R2:W-:Y:S01]  /*4290*/  SYNCS.ARRIVE.TRANS64.RED.A1T0 RZ, [R0+URZ], RZ ;  /* 0x000000ff00ff79a7 */ /* 0x0045e200081004ff */
[----:B-1----:R-:W-:Y:S01]  /*42a0*/  LOP3.LUT P1, RZ, R6, 0x1, RZ, 0xc0, !PT ;  /* 0x0000000106ff7812 */ /* 0x002fe2000782c0ff */
[----:B--2---:R-:W-:-:S12]  /*42b0*/  BRA.U UP3, `(.L_x_81) ;  /* 0x0000000503087547 */ /* 0x004fd8000b800000 */
[----:B------:R-:W1:Y:S01]  /*42c0*/  LDCU UR4, c[0x0][0x38c] ;  /* 0x00007180ff0477ac */ /* 0x000e620008000800 */
[----:B------:R-:W-:Y:S02]  /*42d0*/  PLOP3.LUT P2, PT, PT, PT, PT, 0x80, 0x8 ;  /* 0x000000000008781c */ /* 0x000fe40003f4f070 */
[----:B------:R-:W-:Y:S01]  /*42e0*/  SHF.L.U32 R5, R9, 0x1f, RZ ;  /* 0x0000001f09057819 */ /* 0x000fe200000006ff */
[----:B------:R-:W-:Y:S02]  /*42f0*/  ULEA UR31, UR32, UR26, 0x3 ;  /* 0x0000001a201f7291 */ /* 0x000fe4000f8e18ff */
[----:B------:R-:W-:Y:S02]  /*4300*/  ULEA UR11, UR32, UR44, 0x5 ;  /* 0x0000002c200b7291 */ /* 0x000fe4000f8e28ff */
[----:B-1----:R-:W-:-:S06]  /*4310*/  UISETP.GE.AND UP0, UPT, UR4, 0x1, UPT ;  /* 0x000000010400788c */ /* 0x002fcc000bf06270 */
[----:B------:R-:W-:-:S05]  /*4320*/  PLOP3.LUT P0, PT, PT, PT, UP0, 0x80, 0x8 ;  /* 0x000000000008781c */ /* 0x000fca0003f0f008 */
[----:B------:R-:W-:-:S08]  /*4330*/  @UP0 ULEA UR4, UR23, UR26, 0x3 ;  /* 0x0000001a17040291 */ /* 0x000fd0000f8e18ff */
[----:B------:R-:W-:-:S04]  /*4340*/  @P0 SHF.L.U32 R0, R2, 0x1f, RZ ;  /* 0x0000001f02000819 */ /* 0x000fc800000006ff */
[----:B------:R1:W2:Y:S01]  /*4350*/  @P0 SYNCS.PHASECHK.TRANS64.TRYWAIT P2, [UR4], R0 ;  /* 0x00000000ff0005a7 */ /* 0x0002a20008041104 */
[----:B------:R-:W3:Y:S02]  /*4360*/  SYNCS.PHASECHK.TRANS64.TRYWAIT P0, [UR31+0x180], R5 ;  /* 0x00018005ff0075a7 */ /* 0x000ee4000800111f */
[----:B-123--:R-:W-:Y:S05]  /*4370*/  @!P0 BRA `(.L_x_82) ;  /* 0x0000004c00c08947 */ /* 0x00efea0003800000 */
.L_x_190:
[----:B------:R-:W-:Y:S01]  /*4380*/  UMOV UR27, UR22 ;  /* 0x00000016001b7c82 */ /* 0x000fe20008000000 */
[----:B------:R-:W-:Y:S05]  /*4390*/  BRA.U !UP0, `(.L_x_83) ;  /* 0x0000000108c07547 */ /* 0x000fea000b800000 */
[----:B------:R-:W-:Y:S02]  /*43a0*/  UIADD3 UR27, UPT, UPT, UR43, UR22, URZ ;  /* 0x000000162b1b7290 */ /* 0x000fe4000fffe0ff */
[----:B------:R-:W-:Y:S01]  /*43b0*/  UPLOP3.LUT UP2, UPT, UPT, UPT, UPT, 0x40, 0x4 ;  /* 0x000000000004789c */ /* 0x000fe20003f4e870 */
[----:B------:R-:W-:Y:S01]  /*43c0*/  UMOV UR24, UR33 ;  /* 0x0000002100187c82 */ /* 0x000fe20008000000 */
[----:B------:R-:W-:-:S09]  /*43d0*/  UMOV UR10, UR23 ;  /* 0x00000017000a7c82 */ /* 0x000fd20008000000 */
.L_x_86:
[----:B--2---:R-:W-:Y:S01]  /*43e0*/  ULEA UR5, UR10, UR26, 0x3 ;  /* 0x0000001a0a057291 */ /* 0x004fe2000f8e18ff */
[----:B---3--:R-:W-:Y:S11]  /*43f0*/  @P2 BRA `(.L_x_84) ;  /* 0x00000000000c2947 */ /* 0x008ff60003800000 */
[----:B-1----:R-:W-:Y:S04]  /*4400*/  SHF.L.U32 R5, R2, 0x1f, RZ ;  /* 0x0000001f02057819 */ /* 0x002fe800000006ff */
[----:B------:R-:W1:Y:S02]  /*4410*/  SYNCS.PHASECHK.TRANS64.TRYWAIT P0, [UR5], R5 ;  /* 0x00000005ff0075a7 */ /* 0x000e640008001105 */
[----:B-1----:R-:W-:Y:S05]  /*4420*/  @!P0 BRA `(.L_x_85) ;  /* 0x0000004c00ac8947 */ /* 0x002fea0003800000 */
.L_x_84:
[----:B------:R-:W-:Y:S01]  /*4430*/  UISETP.NE.AND UP0, UPT, UR24, 0x1, UPT ;  /* 0x000000011800788c */ /* 0x000fe2000bf05270 */
[----:B------:R-:W-:Y:S01]  /*4440*/  PLOP3.LUT P2, PT, PT, PT, PT, 0x80, 0x8 ;  /* 0x000000000008781c */ /* 0x000fe20003f4f070 */
[----:B------:R-:W-:Y:S02]  /*4450*/  UIADD3 UR4, UPT, UPT, UR10, 0x1, URZ ;  /* 0x000000010a047890 */ /* 0x000fe4000fffe0ff */
[----:B------:R-:W-:Y:S02]  /*4460*/  UIADD3 UR25, UPT, UPT, UR5, 0x80, URZ ;  /* 0x0000008005197890 */ /* 0x000fe4000fffe0ff */
[----:B------:R-:W-:Y:S01]  /*4470*/  UISETP.NE.AND UP1, UPT, UR4, 0x10, UPT ;  /* 0x000000100400788c */ /* 0x000fe2000bf25270 */
[----:B------:R-:W-:Y:S01]  /*4480*/  PLOP3.LUT P0, PT, PT, PT, UP0, 0x80, 0x8 ;  /* 0x000000000008781c */ /* 0x000fe20003f0f008 */
[----:B------:R-:W-:Y:S02]  /*4490*/  UIADD3 UR22, UPT, UPT, UR22, 0x1, URZ ;  /* 0x0000000116167890 */ /* 0x000fe4000fffe0ff */
[----:B------:R-:W-:Y:S02]  /*44a0*/  USEL UR6, URZ, 0x1, UP1 ;  /* 0x00000001ff067887 */ /* 0x000fe40008800000 */
[----:B------:R-:W-:Y:S02]  /*44b0*/  USEL UR23, UR4, URZ, UP1 ;  /* 0x000000ff04177287 */ /* 0x000fe40008800000 */
[----:B------:R-:W-:Y:S02]  /*44c0*/  UIADD3 UR24, UPT, UPT, UR24, -0x1, URZ ;  /* 0xffffffff18187890 */ /* 0x000fe4000fffe0ff */
[----:B------:R-:W-:Y:S01]  /*44d0*/  @UP0 ULEA UR4, UR23, UR26, 0x3 ;  /* 0x0000001a17040291 */ /* 0x000fe2000f8e18ff */
[----:B------:R-:W-:Y:S01]  /*44e0*/  LOP3.LUT R2, R2, UR6, RZ, 0x3c, !PT ;  /* 0x0000000602027c12 */ /* 0x000fe2000f8e3cff */
[----:B------:R-:W-:Y:S02]  /*44f0*/  ULEA UR6, UR10, UR30, 0x8 ;  /* 0x0000001e0a067291 */ /* 0x000fe4000f8e40ff */
[----:B------:R-:W-:Y:S01]  /*4500*/  UISETP.NE.AND UP0, UPT, UR22, UR27, UPT ;  /* 0x0000001b1600728c */ /* 0x000fe2000bf05270 */
[----:B-1----:R-:W-:Y:S01]  /*4510*/  @P0 SHF.L.U32 R0, R2, 0x1f, RZ ;  /* 0x0000001f02000819 */ /* 0x002fe200000006ff */
[----:B------:R-:W-:Y:S02]  /*4520*/  UIADD3 UR20, UPT, UPT, UR6, 0x2, URZ ;  /* 0x0000000206147890 */ /* 0x000fe4000fffe0ff */
[----:B------:R-:W-:Y:S01]  /*4530*/  UIADD3 UR16, UPT, UPT, UR6, 0x4, URZ ;  /* 0x0000000406107890 */ /* 0x000fe2000fffe0ff */
[----:B------:R2:W3:Y:S01]  /*4540*/  @P0 SYNCS.PHASECHK.TRANS64.TRYWAIT P2, [UR4], R0 ;  /* 0x00000000ff0005a7 */ /* 0x0004e20008041104 */
[----:B------:R-:W-:Y:S02]  /*4550*/  ULEA UR4, UR10, UR29, 0x9 ;  /* 0x0000001d0a047291 */ /* 0x000fe4000f8e48ff */
[----:B------:R-:W-:Y:S02]  /*4560*/  UIADD3 UR12, UPT, UPT, UR6, 0x6, URZ ;  /* 0x00000006060c7890 */ /* 0x000fe4000fffe0ff */
[----:B------:R-:W-:Y:S02]  /*4570*/  UIADD3 UR18, UPT, UPT, UR4, 0x2, URZ ;  /* 0x0000000204127890 */ /* 0x000fe4000fffe0ff */
[----:B------:R-:W-:Y:S02]  /*4580*/  UIADD3 UR14, UPT, UPT, UR4, 0x4, URZ ;  /* 0x00000004040e7890 */ /* 0x000fe4000fffe0ff */
[----:B------:R-:W-:Y:S01]  /*4590*/  UIADD3 UR8, UPT, UPT, UR4, 0x6, URZ ;  /* 0x0000000604087890 */ /* 0x000fe2000fffe0ff */
[----:B------:R-:W-:Y:S01]  /*45a0*/  UMOV UR7, 0x40004040 ;  /* 0x4000404000077882 */ /* 0x000fe20000000000 */
[----:B------:R-:W-:Y:S01]  /*45b0*/  UMOV UR5, 0x40004040 ;  /* 0x4000404000057882 */ /* 0x000fe20000000000 */
[----:B------:R-:W-:Y:S01]  /*45c0*/  UMOV UR21, 0x40004040 ;  /* 0x4000404000157882 */ /* 0x000fe20000000000 */
[----:B------:R2:W-:Y:S01]  /*45d0*/  UTCHMMA.2CTA gdesc[UR4], gdesc[UR6], tmem[UR11], tmem[UR40], idesc[UR41], UP2 ;  /* 0x00ff2806040075ea */ /* 0x0005e2000920000b */
[----:B------:R-:W-:Y:S01]  /*45e0*/  UPLOP3.LUT UP2, UPT, UPT, UPT, UPT, 0x80, 0x8 ;  /* 0x000000000008789c */ /* 0x000fe20003f4f070 */
[----:B------:R-:W-:Y:S01]  /*45f0*/  UMOV UR19, 0x40004040 ;  /* 0x4000404000137882 */ /* 0x000fe20000000000 */
[----:B------:R-:W-:Y:S01]  /*4600*/  UMOV UR17, 0x40004040 ;  /* 0x4000404000117882 */ /* 0x000fe20000000000 */
[----:B------:R2:W-:Y:S01]  /*4610*/  UTCHMMA.2CTA gdesc[UR18], gdesc[UR20], tmem[UR11], tmem[UR38], idesc[UR39], UPT ;  /* 0x00ff2614120075ea */ /* 0x0005e2000ba0000b */
[----:B------:R-:W-:Y:S01]  /*4620*/  UMOV UR15, 0x40004040 ;  /* 0x40004040000f7882 */ /* 0x000fe20000000000 */
[----:B------:R-:W-:Y:S01]  /*4630*/  UMOV UR13, 0x40004040 ;  /* 0x40004040000d7882 */ /* 0x000fe20000000000 */
[----:B------:R-:W-:Y:S01]  /*4640*/  UMOV UR9, 0x40004040 ;  /* 0x4000404000097882 */ /* 0x000fe20000000000 */
[----:B------:R2:W-:Y:S01]  /*4650*/  UTCHMMA.2CTA gdesc[UR14], gdesc[UR16], tmem[UR11], tmem[UR36], idesc[UR37], UPT ;  /* 0x00ff24100e0075ea */ /* 0x0005e2000ba0000b */
[----:B------:R2:W-:Y:S01]  /*4660*/  UTCHMMA.2CTA gdesc[UR8], gdesc[UR12], tmem[UR11], tmem[UR34], idesc[UR35], UPT ;  /* 0x00ff220c080075ea */ /* 0x0005e2000ba0000b */
[----:B------:R2:W-:Y:S01]  /*4670*/  UTCBAR.2CTA.MULTICAST [UR25], URZ, UR28 ;  /* 0x000000ff190073e9 */ /* 0x0005e2000820081c */
[----:B------:R-:W-:Y:S01]  /*4680*/  UMOV UR10, UR23 ;  /* 0x00000017000a7c82 */ /* 0x000fe20008000000 */
[----:B------:R-:W-:Y:S05]  /*4690*/  BRA.U UP0, `(.L_x_86) ;  /* 0xfffffffd00507547 */ /* 0x000fea000b83ffff */
.L_x_83:
[----:B--2---:R-:W-:Y:S01]  /*46a0*/  UIADD3 UR4, UPT, UPT, UR31, 0x160, URZ ;  /* 0x000001601f047890 */ /* 0x004fe2000fffe0ff */
[----:B------:R-:W-:-:S08]  /*46b0*/  UMOV UR22, UR27 ;  /* 0x0000001b00167c82 */ /* 0x000fd00008000000 */
[----:B------:R2:W-:Y:S01]  /*46c0*/  UTCBAR.2CTA.MULTICAST [UR4], URZ, UR42 ;  /* 0x000000ff040073e9 */ /* 0x0005e2000820082a */
[----:B------:R-:W-:Y:S02]  /*46d0*/  NOP ;  /* 0x0000000000007918 */ /* 0x000fe40000000000 */
.L_x_81:
[----:B--2---:R-:W-:Y:S01]  /*46e0*/  UIADD3 UR4, UPT, UPT, UR32, 0x1, URZ ;  /* 0x0000000120047890 */ /* 0x004fe2000fffe0ff */
[----:B------:R-:W-:-:S03]  /*46f0*/  ISETP.NE.AND P0, PT, R8, 0x2, PT ;  /* 0x000000020800780c */ /* 0x000fc60003f05270 */
[----:B------:R-:W-:Y:S01]  /*4700*/  UISETP.NE.AND UP0, UPT, UR4, 0x4, UPT ;  /* 0x000000040400788c */ /* 0x000fe2000bf05270 */
[----:B-1----:R-:W-:Y:S02]  /*4710*/  SEL R0, RZ, 0x1, P0 ;  /* 0x00000001ff007807 */ /* 0x002fe40000000000 */
[----:B------:R-:W-:Y:S01]  /*4720*/  SEL R8, R8, RZ, P0 ;  /* 0x000000ff08087207 */ /* 0x000fe20000000000 */
[----:B------:R-:W-:Y:S01]  /*4730*/  USEL UR5, URZ, 0x1, UP0 ;  /* 0x00000001ff057887 */ /* 0x000fe20008000000 */
[----:B------:R-:W-:Y:S01]  /*4740*/  LOP3.LUT R3, R3, R0, RZ, 0x3c, !PT ;  /* 0x0000000003037212 */ /* 0x000fe200078e3cff */
[----:B------:R-:W-:-:S04]  /*4750*/  USEL UR32, UR4, URZ, UP0 ;  /* 0x000000ff04207287 */ /* 0x000fc80008000000 */
[----:B------:R-:W-:Y:S01]  /*4760*/  LOP3.LUT R9, R9, UR5, RZ, 0x3c, !PT ;  /* 0x0000000509097c12 */ /* 0x000fe2000f8e3cff */
[----:B------:R-:W-:Y:S07]  /*4770*/  @P1 BRA `(.L_x_87) ;  /* 0xfffffff800881947 */ /* 0x000fee000383ffff */
[----:B------:R-:W1:Y:S01]  /*4780*/  S2UR UR8, SR_CgaCtaId ;  /* 0x00000000000879c3 */ /* 0x000e620000008800 */
[----:B------:R-:W-:Y:S01]  /*4790*/  ELECT P0, URZ, PT ;  /* 0x0000000000ff782f */ /* 0x000fe20003800000 */
[----:B------:R-:W-:Y:S01]  /*47a0*/  HFMA2 R0, -RZ, RZ, 0, 5.9604644775390625e-08 ;  /* 0x00000001ff007431 */ /* 0x000fe200000001ff */
[----:B------:R-:W-:-:S05]  /*47b0*/  UMOV UR4, 0x40 ;  /* 0x0000004000047882 */ /* 0x000fca0000000000 */
[----:B------:R-:W-:Y:S01]  /*47c0*/  UVIRTCOUNT.DEALLOC.SMPOOL 0x80 ;  /* 0x000000800000784c */ /* 0x000fe20000000000 */
[----:B------:R-:W-:Y:S02]  /*47d0*/  UISETP.NE.AND UP1, UPT, UR46, URZ, UPT ;  /* 0x000000ff2e00728c */ /* 0x000fe4000bf25270 */
[----:B-1----:R-:W-:-:S09]  /*47e0*/  ULEA UR8, UR8, UR4, 0x18 ;  /* 0x0000000408087291 */ /* 0x002fd2000f8ec0ff */
[----:B------:R1:W-:Y:S01]  /*47f0*/  @P0 STS.U8 [UR8+0x1c], R0 ;  /* 0x00001c00ff000988 */ /* 0x0003e20008000008 */
[----:B------:R-:W-:Y:S05]  /*4800*/  BRA.U UP1, `(.L_x_88) ;  /* 0x0000000101a07547 */ /* 0x000fea000b800000 */
[----:B------:R-:W-:Y:S01]  /*4810*/  UIADD3 UR7, UPT, UPT, UR26, 0x180, URZ ;  /* 0x000001801a077890 */ /* 0x000fe2000fffe0ff */
[----:B------:R-:W-:-:S03]  /*4820*/  SHF.L.U32 R3, R9, 0x1f, RZ ;  /* 0x0000001f09037819 */ /* 0x000fc600000006ff */
[----:B------:R-:W-:-:S09]  /*4830*/  ULEA UR4, UR32, UR7, 0x3 ;  /* 0x0000000720047291 */ /* 0x000fd2000f8e18ff */
[----:B------:R-:W2:Y:S02]  /*4840*/  SYNCS.PHASECHK.TRANS64.TRYWAIT P0, [UR4], R3 ;  /* 0x00000003ff0075a7 */ /* 0x000ea40008001104 */
[----:B--2---:R-:W-:Y:S05]  /*4850*/  @!P0 BRA `(.L_x_89) ;  /* 0x0000004800b88947 */ /* 0x004fea0003800000 */
.L_x_193:
        /* <DEDUP_REMOVED lines=9> */
.L_x_195:
        /* <DEDUP_REMOVED lines=9> */
.L_x_197:
[----:B------:R-:W-:-:S04]  /*4980*/  UIADD3 UR4, UPT, UPT, UR4, 0x1, URZ ;  /* 0x0000000104047890 */ /* 0x000fc8000fffe0ff */
[----:B------:R-:W-:-:S04]  /*4990*/  UISETP.NE.AND UP0, UPT, UR4, 0x4, UPT ;  /* 0x000000040400788c */ /* 0x000fc8000bf05270 */
[----:B------:R-:W-:Y:S02]  /*49a0*/  USEL UR5, URZ, 0x1, UP0 ;  /* 0x00000001ff057887 */ /* 0x000fe40008000000 */
[----:B------:R-:W-:-:S04]  /*49b0*/  USEL UR4, UR4, URZ, UP0 ;  /* 0x000000ff04047287 */ /* 0x000fc80008000000 */
[----:B------:R-:W-:Y:S01]  /*49c0*/  ULEA UR4, UR4, UR7, 0x3 ;  /* 0x0000000704047291 */ /* 0x000fe2000f8e18ff */
[----:B-1----:R-:W-:-:S04]  /*49d0*/  LOP3.LUT R3, R2, UR5, RZ, 0x3c, !PT ;  /* 0x0000000502037c12 */ /* 0x002fc8000f8e3cff */
[----:B------:R-:W-:Y:S01]  /*49e0*/  SHF.L.U32 R3, R3, 0x1f, RZ ;  /* 0x0000001f03037819 */ /* 0x000fe200000006ff */
[----:B------:R-:W-:-:S04]  /*49f0*/  IMAD.U32 R0, RZ, RZ, UR4 ;  /* 0x00000004ff007e24 */ /* 0x000fc8000f8e00ff */
[----:B------:R1:W2:Y:S03]  /*4a00*/  SYNCS.PHASECHK.TRANS64.TRYWAIT P0, [R0+URZ], R3 ;  /* 0x00000003000075a7 */ /* 0x0002a600080011ff */
[----:B--2---:R-:W-:Y:S05]  /*4a10*/  @!P0 NANOSLEEP.SYNCS 0x989680 ;  /* 0x009896800000895d */ /* 0x004fea0003900000 */
[----:B------:R-:W2:Y:S02]  /*4a20*/  @!P0 SYNCS.PHASECHK.TRANS64 P0, [R0+URZ], R3 ;  /* 0x00000003000085a7 */ /* 0x000ea400080010ff */
[----:B--2---:R-:W-:Y:S05]  /*4a30*/  @P0 BRA `(.L_x_92) ;  /* 0x0000000000200947 */ /* 0x004fea0003800000 */
.L_x_93:
[----:B--2---:R2:W4:Y:S02]  /*4a40*/  SYNCS.PHASECHK.TRANS64.TRYWAIT P0, [R0+URZ], R3 ;  /* 0x00000003000075a7 */ /* 0x00452400080011ff */
[----:B----4-:R-:W-:Y:S05]  /*4a50*/  @!P0 NANOSLEEP.SYNCS 0x989680 ;  /* 0x009896800000895d */ /* 0x010fea0003900000 */
[----:B------:R-:W4:Y:S02]  /*4a60*/  @!P0 SYNCS.PHASECHK.TRANS64 P0, [R0+URZ], R3 ;  /* 0x00000003000085a7 */ /* 0x000f2400080010ff */
[----:B----4-:R-:W-:Y:S05]  /*4a70*/  @!P0 BRA `(.L_x_93) ;  /* 0xfffffffc00f08947 */ /* 0x010fea000383ffff */
[----:B------:R-:W-:Y:S05]  /*4a80*/  BRA `(.L_x_92) ;  /* 0x00000000000c7947 */ /* 0x000fea0003800000 */
.L_x_88:
[----:B------:R-:W-:-:S04]  /*4a90*/  UIADD3 UR4, UPT, UPT, UR26, 0x1c0, URZ ;  /* 0x000001c01a047890 */ /* 0x000fc8000fffe0ff */
[----:B------:R-:W-:-:S09]  /*4aa0*/  UPRMT UR4, UR45, 0x654, UR4 ;  /* 0x000006542d047896 */ /* 0x000fd20008000004 */
[----:B------:R-:W-:Y:S03]  /*4ab0*/  SYNCS.ARRIVE.TRANS64.RED.A1T0 RZ, [UR4], RZ ;  /* 0x000000ffffff79a7 */ /* 0x000fe60008100404 */
.L_x_92:
[----:B-12---:R-:W-:Y:S01]  /*4ac0*/  SHF.L.U32 R3, RZ, 0x1f, RZ ;  /* 0x0000001fff037819 */ /* 0x006fe200000006ff */
[----:B------:R-:W-:Y:S01]  /*4ad0*/  UIADD3 UR4, UPT, UPT, UR26, 0x1c0, URZ ;  /* 0x000001c01a047890 */ /* 0x000fe2000fffe0ff */
[----:B------:R-:W-:Y:S02]  /*4ae0*/  PLOP3.LUT P0, PT, PT, PT, UP1, 0x80, 0x8 ;  /* 0x000000000008781c */ /* 0x000fe40003f0f018 */
[----:B------:R-:W1:Y:S02]  /*4af0*/  SYNCS.PHASECHK.TRANS64.TRYWAIT P1, [UR26+0x1c0], R3 ;  /* 0x0001c003ff0075a7 */ /* 0x000e64000802111a */
[----:B-1----:R-:W-:Y:S09]  /*4b00*/  @!P1 BRA `(.L_x_94) ;  /* 0x0000004800549947 */ /* 0x002ff20003800000 */
.L_x_199:
[----:B------:R-:W-:Y:S01]  /*4b10*/  @!UP1 UPRMT UR4, UR45, 0x654, UR4 ;  /* 0x000006542d049896 */ /* 0x000fe20008000004 */
[----:B------:R-:W-:Y:S01]  /*4b20*/  UMOV UR5, 0xffff ;  /* 0x0000ffff00057882 */ /* 0x000fe20000000000 */
[----:B------:R-:W-:-:S07]  /*4b30*/  UMOV UR6, 0x1 ;  /* 0x0000000100067882 */ /* 0x000fce0000000000 */
[----:B------:R-:W-:Y:S01]  /*4b40*/  @!P0 SYNCS.ARRIVE.TRANS64.RED.A1T0 RZ, [UR4], RZ ;  /* 0x000000ffffff89a7 */ /* 0x000fe20008100404 */
[----:B------:R-:W-:Y:S01]  /*4b50*/  NOP ;  /* 0x0000000000007918 */ /* 0x000fe20000000000 */
[----:B-1----:R-:W1:Y:S01]  /*4b60*/  LDS R0, [UR8+0x14] ;  /* 0x00001408ff007984 */ /* 0x002e620008000800 */
[----:B------:R-:W-:-:S04]  /*4b70*/  ULOP3.LUT UR4, UR44, 0xffff, URZ, 0xc0, !UPT ;  /* 0x0000ffff2c047892 */ /* 0x000fc8000f8ec0ff */
[----:B------:R-:W-:-:S04]  /*4b80*/  USHF.R.U32.HI UR4, URZ, 0x5, UR4 ;  /* 0x00000005ff047899 */ /* 0x000fc80008011604 */
[----:B------:R-:W-:Y:S02]  /*4b90*/  USHF.L.U32 UR5, UR5, UR4, URZ ;  /* 0x0000000405057299 */ /* 0x000fe400080006ff */
[----:B------:R-:W-:-:S04]  /*4ba0*/  USHF.L.U32 UR4, UR6, UR4, URZ ;  /* 0x0000000406047299 */ /* 0x000fc800080006ff */
[----:B-1----:R-:W-:-:S04]  /*4bb0*/  LOP3.LUT R0, R0, UR5, RZ, 0xc0, !PT ;  /* 0x0000000500007c12 */ /* 0x002fc8000f8ec0ff */
[----:B------:R-:W-:-:S13]  /*4bc0*/  ISETP.NE.AND P0, PT, R0, UR5, PT ;  /* 0x0000000500007c0c */ /* 0x000fda000bf05270 */
[----:B------:R-:W-:Y:S05]  /*4bd0*/  @P0 BRA `(.L_x_95) ;  /* 0x0000000000580947 */ /* 0x000fea0003800000 */
[----:B------:R-:W1:Y:S02]  /*4be0*/  LDS R0, [UR8+0x18] ;  /* 0x00001808ff007984 */ /* 0x000e640008000800 */
[----:B-1----:R-:W-:-:S04]  /*4bf0*/  LOP3.LUT R0, R0, UR4, RZ, 0xc0, !PT ;  /* 0x0000000400007c12 */ /* 0x002fc8000f8ec0ff */
[----:B------:R-:W-:-:S13]  /*4c00*/  ISETP.NE.AND P0, PT, R0, UR4, PT ;  /* 0x0000000400007c0c */ /* 0x000fda000bf05270 */
[----:B------:R-:W-:Y:S05]  /*4c10*/  @P0 BRA `(.L_x_96) ;  /* 0x00000000003c0947 */ /* 0x000fea0003800000 */
[----:B------:R-:W1:Y:S01]  /*4c20*/  S2R R2, SR_LANEID ;  /* 0x0000000000027919 */ /* 0x000e620000000000 */
[----:B------:R-:W-:Y:S01]  /*4c30*/  ULOP3.LUT UR5, URZ, UR5, URZ, 0x33, !UPT ;  /* 0x00000005ff057292 */ /* 0x000fe2000f8e33ff */
[----:B------:R-:W-:Y:S01]  /*4c40*/  LOP3.LUT R4, RZ, UR4, RZ, 0x33, !PT ;  /* 0x00000004ff047c12 */ /* 0x000fe2000f8e33ff */
[----:B------:R-:W-:Y:S02]  /*4c50*/  VOTEU.ANY UR4, UPT, PT ;  /* 0x0000000000047886 */ /* 0x000fe400038e0100 */
[----:B------:R-:W-:Y:S01]  /*4c60*/  UFLO.U32 UR4, UR4 ;  /* 0x00000004000472bd */ /* 0x000fe200080e0000 */
[----:B------:R-:W2:Y:S01]  /*4c70*/  REDUX UR6, R4 ;  /* 0x00000000040673c4 */ /* 0x000ea20000000000 */
[----:B------:R-:W-:-:S06]  /*4c80*/  IMAD.U32 R0, RZ, RZ, UR5 ;  /* 0x00000005ff007e24 */ /* 0x000fcc000f8e00ff */
[----:B------:R4:W-:Y:S01]  /*4c90*/  UTCATOMSWS.AND URZ, UR5 ;  /* 0x0000000500ff79e3 */ /* 0x0009e20008000000 */
[----:B------:R-:W3:Y:S01]  /*4ca0*/  REDUX UR7, R0 ;  /* 0x00000000000773c4 */ /* 0x000ee20000000000 */
[----:B-1----:R-:W-:Y:S01]  /*4cb0*/  ISETP.EQ.U32.AND P0, PT, R2, UR4, PT ;  /* 0x0000000402007c0c */ /* 0x002fe2000bf02070 */
[----:B--2---:R-:W-:Y:S01]  /*4cc0*/  IMAD.U32 R2, RZ, RZ, UR6 ;  /* 0x00000006ff027e24 */ /* 0x004fe2000f8e00ff */
[----:B---3--:R-:W-:-:S11]  /*4cd0*/  MOV R3, UR7 ;  /* 0x0000000700037c02 */ /* 0x008fd60008000f00 */
[----:B------:R4:W-:Y:S04]  /*4ce0*/  @P0 ATOMS.AND RZ, [UR8+0x14], R3 ;  /* 0x00001403ffff098c */ /* 0x0009e8000a800008 */
[----:B------:R4:W-:Y:S01]  /*4cf0*/  @P0 ATOMS.AND RZ, [UR8+0x18], R2 ;  /* 0x00001802ffff098c */ /* 0x0009e2000a800008 */
[----:B------:R-:W-:Y:S05]  /*4d00*/  BRA `(.L_x_97) ;  /* 0x0000000000147947 */ /* 0x000fea0003800000 */
.L_x_96:
[----:B------:R-:W-:Y:S02]  /*4d10*/  MOV R2, 0x4d30 ;  /* 0x00004d3000027802 */ /* 0x000fe40000000f00 */
[----:B---3-5:R-:W-:Y:S05]  /*4d20*/  CALL.REL.NOINC `($__internal_0_$__cuda_sm10x_tcgen05_guardrail_trap_col_being_dealloced_not_returned_by_alloc) ;  /* 0x0000004800c07944 */ /* 0x028fea0003c00000 */
[----:B------:R-:W-:Y:S05]  /*4d30*/  BRA `(.L_x_97) ;  /* 0x0000000000087947 */ /* 0x000fea0003800000 */
.L_x_95:
[----:B------:R-:W-:Y:S02]  /*4d40*/  MOV R2, 0x4d60 ;  /* 0x00004d6000027802 */ /* 0x000fe40000000f00 */
[----:B---3-5:R-:W-:Y:S05]  /*4d50*/  CALL.REL.NOINC `($__internal_2_$__cuda_sm10x_tcgen05_guardrail_trap_unallocated_columns_being_dealloced) ;  /* 0x0000004800cc7944 */ /* 0x028fea0003c00000 */
.L_x_97:
[----:B------:R-:W-:Y:S01]  /*4d60*/  NOP ;  /* 0x0000000000007918 */ /* 0x000fe20000000000 */
[----:B----4-:R-:W-:Y:S05]  /*4d70*/  EXIT ;  /* 0x000000000000794d */ /* 0x010fea0003800000 */
.L_x_68:
[----:B------:R-:W-:-:S09]  /*4d80*/  UISETP.NE.OR UP0, UPT, UR20, 0x3, !UP4 ;  /* 0x000000031400788c */ /* 0x000fd2000e705670 */
[----:B------:R-:W-:Y:S05]  /*4d90*/  BRA.U UP0, `(.L_x_98) ;  /* 0x0000001100647547 */ /* 0x000fea000b800000 */
[----:B------:R-:W2:Y:S01]  /*4da0*/  LDCU.64 UR4, c[0x0][0x888] ;  /* 0x00011100ff0477ac */ /* 0x000ea20008000a00 */
[----:B------:R-:W3:Y:S01]  /*4db0*/  S2UR UR6, SR_CgaCtaId ;  /* 0x00000000000679c3 */ /* 0x000ee20000008800 */
[----:B------:R-:W-:Y:S02]  /*4dc0*/  HFMA2 R9, -RZ, RZ, 0, 0 ;  /* 0x00000000ff097431 */ /* 0x000fe400000001ff */
[----:B------:R-:W-:Y:S01]  /*4dd0*/  IMAD.MOV.U32 R11, RZ, RZ, 0x1 ;  /* 0x00000001ff0b7424 */ /* 0x000fe200078e00ff */
[----:B------:R-:W4:Y:S01]  /*4de0*/  LDCU UR37, c[0x0][0x370] ;  /* 0x00006e00ff2577ac */ /* 0x000f220008000800 */
[----:B------:R-:W-:Y:S01]  /*4df0*/  IMAD.MOV.U32 R10, RZ, RZ, RZ ;  /* 0x000000ffff0a7224 */ /* 0x000fe200078e00ff */
[----:B------:R-:W-:Y:S01]  /*4e00*/  MOV R3, 0x2000 ;  /* 0x0000200000037802 */ /* 0x000fe20000000f00 */
[----:B------:R-:W1:Y:S01]  /*4e10*/  LDCU.128 UR44, c[0x0][0xb10] ;  /* 0x00016200ff2c77ac */ /* 0x000e620008000c00 */
[----:B------:R-:W4:Y:S01]  /*4e20*/  LDC.64 R12, c[0x0][0x348] ;  /* 0x0000d200ff0c7b82 */ /* 0x000f220000000a00 */
[----:B------:R-:W1:Y:S01]  /*4e30*/  LDCU UR31, c[0x0][0x374] ;  /* 0x00006e80ff1f77ac */ /* 0x000e620008000800 */
[----:B------:R-:W4:Y:S01]  /*4e40*/  LDCU.64 UR34, c[0x0][0x890] ;  /* 0x00011200ff2277ac */ /* 0x000f220008000a00 */
[----:B--2---:R-:W-:Y:S01]  /*4e50*/  UISETP.NE.U32.AND UP0, UPT, UR4, URZ, UPT ;  /* 0x000000ff0400728c */ /* 0x004fe2000bf05070 */
[----:B------:R-:W2:Y:S01]  /*4e60*/  LDCU UR15, c[0x0][0xb0c] ;  /* 0x00016180ff0f77ac */ /* 0x000ea20008000800 */
[----:B------:R-:W2:Y:S01]  /*4e70*/  LDCU UR40, c[0x0][0xb20] ;  /* 0x00016400ff2877ac */ /* 0x000ea20008000800 */
[----:B------:R-:W2:Y:S01]  /*4e80*/  LDCU UR4, c[0x0][0xb30] ;  /* 0x00016600ff0477ac */ /* 0x000ea20008000800 */
[----:B------:R-:W-:Y:S01]  /*4e90*/  UMOV UR29, 0x400 ;  /* 0x00000400001d7882 */ /* 0x000fe20000000000 */
[----:B-1----:R-:W-:-:S02]  /*4ea0*/  UIMAD.WIDE.U32 UR8, UR31, UR47, URZ ;  /* 0x0000002f1f0872a5 */ /* 0x002fc4000f8e00ff */
[----:B---3--:R-:W-:Y:S02]  /*4eb0*/  ULEA UR29, UR6, UR29, 0x18 ;  /* 0x0000001d061d7291 */ /* 0x008fe4000f8ec0ff */
[----:B----4-:R-:W-:Y:S02]  /*4ec0*/  UIMAD.WIDE.U32 UR6, UR37, UR44, URZ ;  /* 0x0000002c250672a5 */ /* 0x010fe4000f8e00ff */
[----:B------:R-:W-:Y:S02]  /*4ed0*/  UISETP.NE.U32.AND UP6, UPT, UR34, URZ, UPT ;  /* 0x000000ff2200728c */ /* 0x000fe4000bfc5070 */
[----:B------:R-:W-:Y:S02]  /*4ee0*/  UISETP.NE.AND.EX UP5, UPT, UR5, URZ, UPT, UP0 ;  /* 0x000000ff0500728c */ /* 0x000fe4000bfa5300 */
[----:B------:R-:W-:Y:S01]  /*4ef0*/  UISETP.NE.AND UP0, UPT, UR42, 0x1, UPT ;  /* 0x000000012a00788c */ /* 0x000fe2000bf05270 */
[----:B------:R-:W-:Y:S01]  /*4f00*/  UMOV UR6, UR7 ;  /* 0x0000000700067c82 */ /* 0x000fe20008000000 */
[----:B------:R-:W-:Y:S01]  /*4f10*/  UMOV UR38, UR9 ;  /* 0x0000000900267c82 */ /* 0x000fe20008000000 */
[----:B--2---:R-:W-:Y:S01]  /*4f20*/  UISETP.NE.AND UP0, UPT, UR15, 0x1, UPT ;  /* 0x000000010f00788c */ /* 0x004fe2000bf05270 */
[----:B------:R-:W-:Y:S01]  /*4f30*/  UMOV UR25, URZ ;  /* 0x000000ff00197c82 */ /* 0x000fe20008000000 */
[----:B------:R-:W-:-:S02]  /*4f40*/  UPLOP3.LUT UP4, UPT, UPT, UPT, UPT, 0x40, 0x4 ;  /* 0x000000000004789c */ /* 0x000fc40003f8e870 */
[----:B------:R-:W-:Y:S01]  /*4f50*/  UISETP.GE.AND UP2, UPT, UR42, 0x1, UPT ;  /* 0x000000012a00788c */ /* 0x000fe2000bf46270 */
[----:B------:R-:W1:Y:S01]  /*4f60*/  LDCU.64 UR22, c[0x0][0xb28] ;  /* 0x00016500ff1677ac */ /* 0x000e620008000a00 */
[----:B------:R-:W-:Y:S02]  /*4f70*/  UISETP.NE.AND.EX UP6, UPT, UR35, URZ, UPT, UP6 ;  /* 0x000000ff2300728c */ /* 0x000fe4000bfc5360 */
[----:B------:R-:W-:Y:S02]  /*4f80*/  USHF.R.U32.HI UR39, URZ, UR45, UR6 ;  /* 0x0000002dff277299 */ /* 0x000fe40008011606 */
[----:B------:R-:W-:Y:S02]  /*4f90*/  USHF.R.U32.HI UR38, URZ, UR40, UR38 ;  /* 0x00000028ff267299 */ /* 0x000fe40008011626 */
[----:B------:R-:W-:Y:S02]  /*4fa0*/  UISETP.NE.AND UP0, UPT, UR46, 0x1, UPT ;  /* 0x000000012e00788c */ /* 0x000fe4000bf05270 */
[----:B------:R-:W-:-:S11]  /*4fb0*/  UISETP.NE.AND UP3, UPT, UR4, 0x1, UPT ;  /* 0x000000010400788c */ /* 0x000fd6000bf65270 */
.L_x_107:
[C---:B------:R-:W-:Y:S02]  /*4fc0*/  LEA R8, R10.reuse, UR29, 0x3 ;  /* 0x0000001d0a087c11 */ /* 0x040fe4000f8e18ff */
[----:B------:R-:W-:Y:S02]  /*4fd0*/  SHF.L.U32 R5, R9, 0x1f, RZ ;  /* 0x0000001f09057819 */ /* 0x000fe400000006ff */
[----:B------:R-:W-:Y:S02]  /*4fe0*/  LEA R6, R10, UR29, 0x4 ;  /* 0x0000001d0a067c11 */ /* 0x000fe4000f8e20ff */
[----:B------:R-:W2:Y:S02]  /*4ff0*/  SYNCS.PHASECHK.TRANS64.TRYWAIT P0, [R8+URZ+0x140], R5 ;  /* 0x00014005080075a7 */ /* 0x000ea400080011ff */
[----:B--23--:R-:W-:Y:S05]  /*5000*/  @!P0 BRA `(.L_x_99) ;  /* 0x00000044002c8947 */ /* 0x00cfea0003800000 */
.L_x_200:
[----:B--2---:R-:W2:Y:S01]  /*5010*/  LDS.128 R4, [R6+0x1d0] ;  /* 0x0001d00006047984 */ /* 0x004ea20000000c00 */
[----:B------:R-:W-:Y:S01]  /*5020*/  UISETP.GE.AND UP0, UPT, UR42, 0x1, UPT ;  /* 0x000000012a00788c */ /* 0x000fe2000bf06270 */
[----:B------:R-:W-:Y:S01]  /*5030*/  @!PT LDS RZ, [RZ] ;  /* 0x00000000fffff984 */ /* 0x000fe20000000800 */
[----:B------:R-:W-:Y:S01]  /*5040*/  @!PT LDS RZ, [RZ] ;  /* 0x00000000fffff984 */ /* 0x000fe20000000800 */
[----:B------:R-:W-:Y:S01]  /*5050*/  @!PT LDS RZ, [RZ] ;  /* 0x00000000fffff984 */ /* 0x000fe20000000800 */
[----:B------:R-:W-:Y:S01]  /*5060*/  @!PT LDS RZ, [RZ] ;  /* 0x00000000fffff984 */ /* 0x000fe20000000800 */
[----:B------:R3:W-:Y:S06]  /*5070*/  MEMBAR.ALL.CTA ;  /* 0x0000000000007992 */ /* 0x0007ec0000008000 */
[----:B---3--:R-:W3:Y:S01]  /*5080*/  FENCE.VIEW.ASYNC.S ;  /* 0x00000000000073c6 */ /* 0x008ee20000000000 */
[----:B--2---:R-:W-:Y:S11]  /*5090*/  LOP3.LUT P0, RZ, R6, 0x1, RZ, 0xc0, !PT ;  /* 0x0000000106ff7812 */ /* 0x004ff6000780c0ff */
[----:B------:R-:W-:Y:S02]  /*50a0*/  @!UPT UIADD3 URZ, UPT, UPT, URZ, URZ, URZ ;  /* 0x000000fffffff290 */ /* 0x000fe4000fffe0ff */
[----:B---3--:R-:W-:Y:S01]  /*50b0*/  VOTEU.ANY UP2, P0 ;  /* 0x0000000000ff7886 */ /* 0x008fe20000040100 */
[----:B------:R-:W-:Y:S11]  /*50c0*/  PLOP3.LUT P0, PT, PT, PT, UP2, 0x80, 0x8 ;  /* 0x000000000008781c */ /* 0x000ff60003f0f028 */
[----:B------:R-:W-:Y:S02]  /*50d0*/  @!UPT UIADD3 URZ, UPT, UPT, URZ, URZ, URZ ;  /* 0x000000fffffff290 */ /* 0x000fe4000fffe0ff */
[----:B------:R-:W-:Y:S02]  /*50e0*/  @P0 SHF.R.U32.HI R0, RZ, 0x10, R5 ;  /* 0x00000010ff000819 */ /* 0x000fe40000011605 */
[----:B------:R-:W-:Y:S02]  /*50f0*/  @P0 MOV R2, R4 ;  /* 0x0000000400020202 */ /* 0x000fe40000000f00 */
[----:B------:R-:W-:Y:S01]  /*5100*/  @P0 R2UR UR4, R0 ;  /* 0x00000000000402ca */ /* 0x000fe200000e0000 */
[----:B------:R-:W-:Y:S01]  /*5110*/  VIADD R0, R8, 0x150 ;  /* 0x0000015008007836 */ /* 0x000fe20000000000 */
[----:B------:R-:W-:Y:S02]  /*5120*/  @P0 LOP3.LUT R4, R5, 0xffff, RZ, 0xc0, !PT ;  /* 0x0000ffff05040812 */ /* 0x000fe400078ec0ff */
[----:B------:R-:W-:Y:S02]  /*5130*/  @P0 R2UR UR6, R2 ;  /* 0x00000000020602ca */ /* 0x000fe400000e0000 */
[----:B------:R-:W-:Y:S02]  /*5140*/  PRMT R0, RZ, 0x654, R0 ;  /* 0x00000654ff007816 */ /* 0x000fe40000000000 */
[----:B------:R-:W-:Y:S02]  /*5150*/  @P0 R2UR UR5, R4 ;  /* 0x00000000040502ca */ /* 0x000fe400000e0000 */
[----:B------:R2:W-:Y:S03]  /*5160*/  SYNCS.ARRIVE.TRANS64.RED.A1T0 RZ, [R0+URZ], RZ ;  /* 0x000000ff00ff79a7 */ /* 0x0005e600081004ff */
[----:B------:R-:W-:Y:S04]  /*5170*/  @UP2 UMOV UR30, UR4 ;  /* 0x00000004001e2c82 */ /* 0x000fe80008000000 */
[----:B------:R-:W-:Y:S04]  /*5180*/  @UP2 UMOV UR14, UR6 ;  /* 0x00000006000e2c82 */ /* 0x000fe80008000000 */
[----:B------:R-:W-:Y:S01]  /*5190*/  @UP2 UMOV UR13, UR5 ;  /* 0x00000005000d2c82 */ /* 0x000fe20008000000 */
[----:B------:R-:W-:Y:S05]  /*51a0*/  BRA.U !UP0, `(.L_x_100) ;  /* 0x0000000108c07547 */ /* 0x000fea000b800000 */
[----:B------:R-:W-:Y:S02]  /*51b0*/  UIMAD.WIDE.U32 UR8, UR13, UR47, URZ ;  /* 0x0000002f0d0872a5 */ /* 0x000fe4000f8e00ff */
[----:B------:R-:W-:Y:S02]  /*51c0*/  UP2UR UR12, UPR, URZ, 0x4 ;  /* 0x00000004ff0c7883 */ /* 0x000fe40008000000 */
[----:B------:R-:W-:Y:S02]  /*51d0*/  UISETP.NE.AND UP2, UPT, UR46, 0x1, UPT ;  /* 0x000000012e00788c */ /* 0x000fe4000bf45270 */
[----:B------:R-:W-:Y:S02]  /*51e0*/  UIMAD.WIDE.U32 UR10, UR14, UR44, URZ ;  /* 0x0000002c0e0a72a5 */ /* 0x000fe4000f8e00ff */
[----:B------:R-:W-:Y:S02]  /*51f0*/  USEL UR4, UR31, UR38, !UP2 ;  /* 0x000000261f047287 */ /* 0x000fe4000d000000 */
[----:B------:R-:W-:Y:S02]  /*5200*/  UISETP.NE.AND UP0, UPT, UR15, 0x1, UPT ;  /* 0x000000010f00788c */ /* 0x000fe4000bf05270 */
[----:B------:R-:W-:Y:S02]  /*5210*/  UP2UR UR20, UPR, URZ, 0x2 ;  /* 0x00000002ff147883 */ /* 0x000fe40008000000 */
[----:B------:R-:W-:Y:S02]  /*5220*/  UISETP.NE.AND UP1, UPT, UR42, 0x1, UPT ;  /* 0x000000012a00788c */ /* 0x000fe4000bf25270 */
[----:B-1----:R-:W-:Y:S02]  /*5230*/  UIMAD.WIDE.U32 UR16, UR4, UR22, URZ ;  /* 0x00000016041072a5 */ /* 0x002fe4000f8e00ff */
[----:B------:R-:W-:Y:S01]  /*5240*/  USEL UR7, UR37, UR39, !UP0 ;  /* 0x0000002725077287 */ /* 0x000fe2000c000000 */
[----:B------:R-:W-:Y:S02]  /*5250*/  UMOV UR5, UR9 ;  /* 0x0000000900057c82 */ /* 0x000fe40008000000 */
[----:B------:R-:W-:Y:S02]  /*5260*/  USHF.R.U32.HI UR6, URZ, UR40, UR5 ;  /* 0x00000028ff067299 */ /* 0x000fe40008011605 */
[----:B------:R-:W-:Y:S02]  /*5270*/  UIMAD.WIDE.U32 UR18, UR7, UR22, URZ ;  /* 0x00000016071272a5 */ /* 0x000fe4000f8e00ff */
[----:B------:R-:W-:Y:S02]  /*5280*/  USEL UR6, UR13, UR6, !UP2 ;  /* 0x000000060d067287 */ /* 0x000fe4000d000000 */
[----:B------:R-:W-:Y:S01]  /*5290*/  UISETP.NE.AND UP2, UPT, UR12, URZ, UPT ;  /* 0x000000ff0c00728c */ /* 0x000fe2000bf45270 */
[----:B------:R-:W-:Y:S01]  /*52a0*/  UMOV UR5, UR11 ;  /* 0x0000000b00057c82 */ /* 0x000fe20008000000 */
[----:B------:R-:W-:Y:S02]  /*52b0*/  UIMAD.WIDE.U32 UR10, UR6, UR22, URZ ;  /* 0x00000016060a72a5 */ /* 0x000fe4000f8e00ff */
[----:B------:R-:W-:Y:S03]  /*52c0*/  USHF.R.U32.HI UR8, URZ, UR45, UR5 ;  /* 0x0000002dff087299 */ /* 0x000fe60008011605 */
[----:B------:R-:W-:Y:S02]  /*52d0*/  UMOV UR5, UR17 ;  /* 0x0000001100057c82 */ /* 0x000fe40008000000 */
[----:B------:R-:W-:Y:S03]  /*52e0*/  @UP1 USHF.R.U32.HI UR4, URZ, UR23, UR5 ;  /* 0x00000017ff041299 */ /* 0x000fe60008011605 */
[----:B------:R-:W-:Y:S01]  /*52f0*/  UMOV UR5, UR19 ;  /* 0x0000001300057c82 */ /* 0x000fe20008000000 */
[----:B------:R-:W-:Y:S02]  /*5300*/  UIMAD UR4, UR42, UR4, URZ ;  /* 0x000000042a0472a4 */ /* 0x000fe4000f8e02ff */
[----:B------:R-:W-:Y:S02]  /*5310*/  @UP1 USHF.R.U32.HI UR7, URZ, UR23, UR5 ;  /* 0x00000017ff071299 */ /* 0x000fe40008011605 */
[----:B------:R-:W-:Y:S02]  /*5320*/  USEL UR5, UR14, UR8, !UP0 ;  /* 0x000000080e057287 */ /* 0x000fe4000c000000 */
[----:B------:R-:W-:Y:S02]  /*5330*/  UIMAD UR8, UR42, UR7, URZ ;  /* 0x000000072a0872a4 */ /* 0x000fe4000f8e02ff */
[----:B------:R-:W-:Y:S03]  /*5340*/  UISETP.GE.AND UP0, UPT, UR6, UR4, UPT ;  /* 0x000000040600728c */ /* 0x000fe6000bf06270 */
[----:B------:R-:W-:Y:S01]  /*5350*/  UMOV UR4, UR11 ;  /* 0x0000000b00047c82 */ /* 0x000fe20008000000 */
[----:B------:R-:W-:Y:S02]  /*5360*/  UISETP.GE.OR UP0, UPT, UR5, UR8, UP0 ;  /* 0x000000080500728c */ /* 0x000fe40008706670 */
[----:B------:R-:W-:Y:S02]  /*5370*/  USHF.R.U32.HI UR4, URZ, UR23, UR4 ;  /* 0x00000017ff047299 */ /* 0x000fe40008011604 */
[----:B------:R-:W-:Y:S02]  /*5380*/  UIMAD.WIDE.U32 UR8, UR5, UR22, URZ ;  /* 0x00000016050872a5 */ /* 0x000fe4000f8e00ff */
[----:B------:R-:W-:Y:S04]  /*5390*/  USEL UR10, UR6, UR4, !UP1 ;  /* 0x00000004060a7287 */ /* 0x000fe8000c800000 */
[----:B------:R-:W-:Y:S01]  /*53a0*/  UIADD3 UR11, UPT, UPT, -UR10, URZ, URZ ;  /* 0x000000ff0a0b7290 */ /* 0x000fe2000fffe1ff */
[----:B------:R-:W-:Y:S02]  /*53b0*/  @!UP0 UMOV UR4, UR9 ;  /* 0x0000000900048c82 */ /* 0x000fe40008000000 */
[----:B------:R-:W-:Y:S02]  /*53c0*/  @!UP0 USHF.R.U32.HI UR4, URZ, UR23, UR4 ;  /* 0x00000017ff048299 */ /* 0x000fe40008011604 */
[----:B------:R-:W-:Y:S02]  /*53d0*/  UIMAD UR8, UR42, UR11, UR6 ;  /* 0x0000000b2a0872a4 */ /* 0x000fe4000f8e0206 */
[----:B------:R-:W-:Y:S02]  /*53e0*/  @!UP0 USEL UR4, UR5, UR4, !UP1 ;  /* 0x0000000405048287 */ /* 0x000fe4000c800000 */
[----:B------:R-:W-:Y:S02]  /*53f0*/  UISETP.NE.AND UP1, UPT, UR20, URZ, UPT ;  /* 0x000000ff1400728c */ /* 0x000fe4000bf25270 */
[----:B------:R-:W-:Y:S02]  /*5400*/  @!UP0 UIMAD UR7, UR7, UR8, UR4 ;  /* 0x00000008070782a4 */ /* 0x000fe4000f8e0204 */
[----:B------:R-:W-:Y:S02]  /*5410*/  @!UP0 UIADD3 UR9, UPT, UPT, UR10, -UR4, URZ ;  /* 0x800000040a098290 */ /* 0x000fe4000fffe0ff */
[----:B------:R-:W-:Y:S02]  /*5420*/  UIADD3 UR8, UPT, UPT, -UR6, URZ, URZ ;  /* 0x000000ff06087290 */ /* 0x000fe4000fffe1ff */
[----:B------:R-:W-:Y:S02]  /*5430*/  UIADD3 UR4, UPT, UPT, -UR5, URZ, URZ ;  /* 0x000000ff05047290 */ /* 0x000fe4000fffe1ff */
[----:B------:R-:W-:Y:S03]  /*5440*/  @!UP0 UIMAD UR6, UR9, UR42, UR5 ;  /* 0x0000002a090682a4 */ /* 0x000fe6000f8e0205 */
[----:B------:R-:W-:Y:S01]  /*5450*/  @!UP0 UMOV UR5, UR7 ;  /* 0x0000000700058c82 */ /* 0x000fe20008000000 */
[----:B------:R-:W-:Y:S02]  /*5460*/  UIMAD UR7, UR15, UR4, UR14 ;  /* 0x000000040f0772a4 */ /* 0x000fe4000f8e020e */
[----:B------:R-:W-:Y:S02]  /*5470*/  UIMAD UR4, UR46, UR8, UR13 ;  /* 0x000000082e0472a4 */ /* 0x000fe4000f8e020d */
[----:B------:R-:W-:Y:S02]  /*5480*/  UIMAD UR14, UR5, UR15, UR7 ;  /* 0x0000000f050e72a4 */ /* 0x000fe4000f8e0207 */
[----:B------:R-:W-:Y:S11]  /*5490*/  UIMAD UR13, UR6, UR46, UR4 ;  /* 0x0000002e060d72a4 */ /* 0x000ff6000f8e0204 */
[----:B------:R-:W-:Y:S01]  /*54a0*/  @!UPT UIADD3 URZ, UPT, UPT, URZ, URZ, URZ ;  /* 0x000000fffffff290 */ /* 0x000fe2000fffe0ff */
.L_x_100:
[----:B------:R-:W3:Y:S01]  /*54b0*/  @!UP3 LDCU.128 UR8, c[0x0][0xb10] ;  /* 0x00016200ff08b7ac */ /* 0x000ee20008000c00 */
[----:B------:R-:W-:Y:S04]  /*54c0*/  ISETP.NE.U32.AND P0, PT, RZ, UR34, PT ;  /* 0x00000022ff007c0c */ /* 0x000fe8000bf05070 */
[----:B------:R-:W-:Y:S01]  /*54d0*/  ISETP.NE.AND.EX P0, PT, RZ, UR35, PT, P0 ;  /* 0x00000023ff007c0c */ /* 0x000fe2000bf05300 */
[----:B------:R-:W4:Y:S01]  /*54e0*/  @!UP3 LDCU UR5, c[0x0][0xb0c] ;  /* 0x00016180ff05b7ac */ /* 0x000f220008000800 */
[----:B------:R-:W-:Y:S02]  /*54f0*/  USHF.L.U32 UR26, UR33, 0x6, URZ ;  /* 0x00000006211a7899 */ /* 0x000fe400080006ff */
[----:B------:R-:W-:Y:S02]  /*5500*/  USHF.L.U32 UR27, UR32, 0x6, URZ ;  /* 0x00000006201b7899 */ /* 0x000fe400080006ff */
[----:B---3--:R-:W-:Y:S07]  /*5510*/  UIMAD.WIDE.U32 UR6, UR14, UR8, URZ ;  /* 0x000000080e0672a5 */ /* 0x008fee000f8e00ff */
[----:B------:R-:W-:Y:S01]  /*5520*/  @!UP3 UMOV UR4, UR7 ;  /* 0x000000070004bc82 */ /* 0x000fe20008000000 */
[----:B----4-:R-:W-:Y:S02]  /*5530*/  @!UP3 UISETP.NE.AND UP0, UPT, UR5, 0x1, UPT ;  /* 0x000000010500b88c */ /* 0x010fe4000bf05270 */
[----:B------:R-:W-:Y:S02]  /*5540*/  @!UP3 USHF.R.U32.HI UR4, URZ, UR9, UR4 ;  /* 0x00000009ff04b299 */ /* 0x000fe40008011604 */
[----:B------:R-:W-:Y:S02]  /*5550*/  UIMAD.WIDE.U32 UR6, UR13, UR11, URZ ;  /* 0x0000000b0d0672a5 */ /* 0x000fe4000f8e00ff */
[----:B------:R-:W-:Y:S02]  /*5560*/  @!UP3 USEL UR8, UR14, UR4, !UP0 ;  /* 0x000000040e08b287 */ /* 0x000fe4000c000000 */
[----:B------:R-:W-:Y:S03]  /*5570*/  @!UP3 UISETP.NE.AND UP0, UPT, UR10, 0x1, UPT ;  /* 0x000000010a00b88c */ /* 0x000fe6000bf05270 */
[----:B------:R-:W-:Y:S02]  /*5580*/  @!UP3 UMOV UR6, UR7 ;  /* 0x000000070006bc82 */ /* 0x000fe40008000000 */
[----:B------:R-:W3:Y:S02]  /*5590*/  @!UP3 LDCU UR4, c[0x0][0xb20] ;  /* 0x00016400ff04b7ac */ /* 0x000ee40008000800 */
[----:B---3--:R-:W-:Y:S04]  /*55a0*/  @!UP3 USHF.R.U32.HI UR6, URZ, UR4, UR6 ;  /* 0x00000004ff06b299 */ /* 0x008fe80008011606 */
[----:B------:R-:W-:Y:S04]  /*55b0*/  @!UP3 USEL UR6, UR13, UR6, !UP0 ;  /* 0x000000060d06b287 */ /* 0x000fe8000c000000 */
[----:B------:R-:W-:Y:S02]  /*55c0*/  @!UP3 UIADD3 UR4, UPT, UPT, -UR8, UR6, URZ ;  /* 0x000000060804b290 */ /* 0x000fe4000fffe1ff */
[----:B------:R-:W-:Y:S02]  /*55d0*/  @!UP3 UIADD3 UR6, UPT, UPT, UR8, -UR6, URZ ;  /* 0x800000060806b290 */ /* 0x000fe4000fffe0ff */
[----:B------:R-:W-:Y:S02]  /*55e0*/  @!UP3 UIMAD UR14, UR4, UR5, UR14 ;  /* 0x00000005040eb2a4 */ /* 0x000fe4000f8e020e */
[----:B------:R-:W-:Y:S01]  /*55f0*/  @!UP3 UIMAD UR13, UR6, UR10, UR13 ;  /* 0x0000000a060db2a4 */ /* 0x000fe2000f8e020d */
[----:B------:R-:W-:Y:S11]  /*5600*/  BRA.U UP4, `(.L_x_101) ;  /* 0x0000000104107547 */ /* 0x000ff6000b800000 */
[----:B--2---:R-:W-:Y:S04]  /*5610*/  MOV R0, UR43 ;  /* 0x0000002b00007c02 */ /* 0x004fe80008000f00 */
[----:B------:R-:W-:Y:S04]  /*5620*/  SHF.L.U32 R5, R0, 0x1f, RZ ;  /* 0x0000001f00057819 */ /* 0x000fe800000006ff */
[----:B------:R-:W2:Y:S02]  /*5630*/  SYNCS.PHASECHK.TRANS64.TRYWAIT P1, [UR29+0x138], R5 ;  /* 0x00013805ff0075a7 */ /* 0x000ea4000802111d */
[----:B--2---:R-:W-:Y:S05]  /*5640*/  @!P1 BRA `(.L_x_102) ;  /* 0x0000003c00b09947 */ /* 0x004fea0003800000 */
.L_x_101:
[----:B------:R-:W-:Y:S05]  /*5650*/  BRA.U !UP6, `(.L_x_103) ;  /* 0x000000010e387547 */ /* 0x000fea000b800000 */
[----:B------:R-:W-:Y:S01]  /*5660*/  UPLOP3.LUT UP1, UPT, UPT, UPT, UP5, 0x80, 0x8 ;  /* 0x000000000008789c */ /* 0x000fe20003f2f050 */
[----:B--2---:R-:W-:Y:S01]  /*5670*/  HFMA2 R0, -RZ, RZ, 0, 5.9604644775390625e-08 ;  /* 0x00000001ff007431 */ /* 0x004fe200000001ff */
[----:B------:R-:W2:Y:S01]  /*5680*/  LDCU.64 UR8, c[0x0][0x358] ;  /* 0x00006b00ff0877ac */ /* 0x000ea20008000a00 */
[----:B------:R-:W-:Y:S03]  /*5690*/  IMAD.MOV.U32 R56, RZ, RZ, 0x1 ;  /* 0x00000001ff387424 */ /* 0x000fe600078e00ff */
[----:B------:R-:W-:Y:S05]  /*56a0*/  PLOP3.LUT P1, PT, PT, PT, UP1, 0x80, 0x8 ;  /* 0x000000000008781c */ /* 0x000fea0003f2f018 */
[----:B------:R-:W3:Y:S01]  /*56b0*/  @UP1 LDCU.64 UR4, c[0x0][0x888] ;  /* 0x00011100ff0417ac */ /* 0x000ee20008000a00 */
[----:B------:R-:W-:Y:S07]  /*56c0*/  @UP1 UIMAD UR6, UR36, UR34, URZ ;  /* 0x00000022240612a4 */ /* 0x000fee000f8e02ff */
[----:B------:R-:W-:Y:S01]  /*56d0*/  @!P1 PRMT R56, R0, 0x7610, R56 ;  /* 0x0000761000389816 */ /* 0x000fe20000000038 */
[----:B---3--:R-:W-:Y:S06]  /*56e0*/  @UP1 UIMAD.WIDE UR4, UR6, 0x4, UR4 ;  /* 0x00000004060418a5 */ /* 0x008fec000f8e0204 */
[----:B------:R-:W-:Y:S01]  /*56f0*/  IMAD.U32 R4, RZ, RZ, UR4 ;  /* 0x00000004ff047e24 */ /* 0x000fe2000f8e00ff */
[----:B------:R-:W-:Y:S04]  /*5700*/  MOV R5, UR5 ;  /* 0x0000000500057c02 */ /* 0x000fe80008000f00 */
[----:B------:R-:W3:Y:S01]  /*5710*/  @!UP1 LDCU UR4, c[0x0][0x880] ;  /* 0x00011000ff0497ac */ /* 0x000ee20008000800 */
[----:B--2--5:R4:W5:Y:S02]  /*5720*/  @P1 LDG.E R27, desc[UR8][R4.64] ;  /* 0x00000008041b1981 */ /* 0x024964000c1e1900 */
[----:B---34-:R-:W-:Y:S07]  /*5730*/  @!P1 IMAD.U32 R27, RZ, RZ, UR4 ;  /* 0x00000004ff1b9e24 */ /* 0x018fee000f8e00ff */
.L_x_103:
[----:B-----5:R-:W-:Y:S01]  /*5740*/  @!P0 FSETP.EQ.AND P2, PT, R27, RZ, PT ;  /* 0x000000ff1b00820b */ /* 0x020fe20003f42000 */
[----:B------:R-:W-:Y:S01]  /*5750*/  @!UPT UIADD3 URZ, UPT, UPT, URZ, URZ, URZ ;  /* 0x000000fffffff290 */ /* 0x000fe2000fffe0ff */
[----:B------:R-:W-:Y:S11]  /*5760*/  @!P0 BRA `(.L_x_104) ;  /* 0x0000000000148947 */ /* 0x000ff60003800000 */
[----:B------:R-:W-:Y:S02]  /*5770*/  LOP3.LUT P0, RZ, R56, 0xff, RZ, 0xc0, !PT ;  /* 0x000000ff38ff7812 */ /* 0x000fe4000780c0ff */
[----:B------:R-:W-:Y:S04]  /*5780*/  PLOP3.LUT P2, PT, PT, PT, UP1, 0x80, 0x8 ;  /* 0x000000000008781c */ /* 0x000fe80003f4f018 */
[----:B------:R-:W-:Y:S07]  /*5790*/  PLOP3.LUT P2, PT, P2, PT, PT, 0x8, 0x80 ;  /* 0x000000000080781c */ /* 0x000fee000174e170 */
[----:B------:R-:W-:Y:S11]  /*57a0*/  @P0 FSETP.EQ.AND P2, PT, R27, RZ, PT ;  /* 0x000000ff1b00020b */ /* 0x000ff60003f42000 */
[----:B------:R-:W-:Y:S02]  /*57b0*/  @!UPT UIADD3 URZ, UPT, UPT, URZ, URZ, URZ ;  /* 0x000000fffffff290 */ /* 0x000fe4000fffe0ff */
.L_x_104:
[----:B------:R-:W-:Y:S01]  /*57c0*/  ULEA UR4, UR25, UR29, 0x3 ;  /* 0x0000001d19047291 */ /* 0x000fe2000f8e18ff */
[----:B--2---:R-:W-:Y:S02]  /*57d0*/  SHF.L.U32 R5, R11, 0x1f, RZ ;  /* 0x0000001f0b057819 */ /* 0x004fe400000006ff */
[----:B------:R-:W-:Y:S04]  /*57e0*/  ELECT P1, URZ, PT ;  /* 0x0000000000ff782f */ /* 0x000fe80003820000 */
[----:B------:R-:W-:Y:S02]  /*57f0*/  PLOP3.LUT P1, PT, P2, P1, PT, 0xf2, 0x2f ;  /* 0x00000000002f781c */ /* 0x000fe40001723e72 */
[----:B------:R-:W2:Y:S02]  /*5800*/  SYNCS.PHASECHK.TRANS64.TRYWAIT P0, [UR4+0x118], R5 ;  /* 0x00011805ff0075a7 */ /* 0x000ea40008001104 */
[----:B--2---:R-:W-:Y:S09]  /*5810*/  @!P0 BRA `(.L_x_105) ;  /* 0x0000003c00548947 */ /* 0x004ff20003800000 */
.L_x_203:
[----:B------:R-:W3:Y:S01]  /*5820*/  S2UR UR19, SR_CgaCtaId ;  /* 0x00000000001379c3 */ /* 0x000ee20000008800 */
[----:B------:R-:W-:Y:S01]  /*5830*/  VOTEU.ALL UP0, P1 ;  /* 0x0000000000ff7886 */ /* 0x000fe20000800000 */
[----:B------:R-:W-:Y:S01]  /*5840*/  @!P1 IADD3 R4, P0, PT, R12, 0x580, RZ ;  /* 0x000005800c049810 */ /* 0x000fe20007f1e0ff */
[----:B------:R-:W-:Y:S01]  /*5850*/  UMOV UR20, 0x0 ;  /* 0x0000000000147882 */ /* 0x000fe20000000000 */
[----:B------:R-:W-:Y:S01]  /*5860*/  UMOV UR21, 0x10000000 ;  /* 0x1000000000157882 */ /* 0x000fe20000000000 */
[----:B------:R-:W-:Y:S01]  /*5870*/  UMOV UR28, UR36 ;  /* 0x00000024001c7c82 */ /* 0x000fe20008000000 */
[----:B------:R-:W-:Y:S01]  /*5880*/  @!UP0 ULEA UR5, UR25, UR29, 0xd ;  /* 0x0000001d19058291 */ /* 0x000fe2000f8e68ff */
[----:B------:R-:W-:Y:S01]  /*5890*/  @!P1 IMAD.X R2, RZ, RZ, R13, P0 ;  /* 0x000000ffff029224 */ /* 0x000fe200000e060d */
[----:B------:R-:W-:Y:S01]  /*58a0*/  @!UP0 UIADD3 UR10, UPT, UPT, UR26, 0x20, URZ ;  /* 0x000000201a0a8890 */ /* 0x000fe2000fffe0ff */
[----:B------:R-:W-:Y:S01]  /*58b0*/  @!P1 R2UR UR7, R4 ;  /* 0x00000000040792ca */ /* 0x000fe200000e0000 */
[----:B------:R-:W-:Y:S01]  /*58c0*/  @!UP0 UIADD3 UR24, UPT, UPT, UR5, 0x200, URZ ;  /* 0x0000020005188890 */ /* 0x000fe2000fffe0ff */
[----:B------:R-:W-:Y:S01]  /*58d0*/  VIADD R10, R10, 0x1 ;  /* 0x000000010a0a7836 */ /* 0x000fe20000000000 */
[----:B------:R-:W-:Y:S02]  /*58e0*/  @!UP0 UIADD3 UR8, UPT, UPT, UR5, 0x1200, URZ ;  /* 0x0000120005088890 */ /* 0x000fe4000fffe0ff */
[----:B------:R-:W-:Y:S02]  /*58f0*/  UIADD3 UR5, UPT, UPT, UR25, 0x1, URZ ;  /* 0x0000000119057890 */ /* 0x000fe4000fffe0ff */
[----:B------:R-:W-:Y:S02]  /*5900*/  UIADD3 UR25, UPT, UPT, UR4, 0x100, URZ ;  /* 0x0000010004197890 */ /* 0x000fe4000fffe0ff */
[----:B------:R-:W-:Y:S01]  /*5910*/  UISETP.NE.AND UP0, UPT, UR5, 0x3, UPT ;  /* 0x000000030500788c */ /* 0x000fe2000bf05270 */
[----:B------:R-:W-:Y:S01]  /*5920*/  UMOV UR11, UR27 ;  /* 0x0000001b000b7c82 */ /* 0x000fe20008000000 */
[----:B------:R-:W-:Y:S02]  /*5930*/  UMOV UR12, UR36 ;  /* 0x00000024000c7c82 */ /* 0x000fe40008000000 */
[----:B------:R-:W-:Y:S01]  /*5940*/  USEL UR6, UR5, URZ, UP0 ;  /* 0x000000ff05067287 */ /* 0x000fe20008000000 */
[----:B------:R-:W-:Y:S01]  /*5950*/  @!P1 R2UR UR5, R2 ;  /* 0x00000000020592ca */ /* 0x000fe200000e0000 */
[----:B------:R-:W-:Y:S01]  /*5960*/  IMAD.U32 R4, RZ, RZ, UR7 ;  /* 0x00000007ff047e24 */ /* 0x000fe2000f8e00ff */
[----:B------:R-:W-:Y:S01]  /*5970*/  USEL UR18, URZ, 0x1, UP0 ;  /* 0x00000001ff127887 */ /* 0x000fe20008000000 */
[----:B------:R-:W-:Y:S01]  /*5980*/  @!P1 IMAD.MOV.U32 R2, RZ, RZ, 0x2000 ;  /* 0x00002000ff029424 */ /* 0x000fe200078e00ff */
[----:B------:R-:W-:Y:S01]  /*5990*/  VOTEU.ALL UP0, P1 ;  /* 0x0000000000ff7886 */ /* 0x000fe20000800000 */
[----:B------:R-:W-:Y:S01]  /*59a0*/  UMOV UR9, UR25 ;  /* 0x0000001900097c82 */ /* 0x000fe20008000000 */
[----:B------:R-:W-:Y:S01]  /*59b0*/  @!P1 R2UR UR16, R4 ;  /* 0x00000000041092ca */ /* 0x000fe200000e0000 */
[----:B---3--:R-:W-:Y:S01]  /*59c0*/  UPRMT UR7, UR19, 0x654, UR25 ;  /* 0x0000065413077896 */ /* 0x008fe20008000019 */
[----:B------:R-:W-:Y:S04]  /*59d0*/  LOP3.LUT R11, R11, UR18, RZ, 0x3c, !PT ;  /* 0x000000120b0b7c12 */ /* 0x000fe8000f8e3cff */
[----:B--2---:R-:W-:Y:S01]  /*59e0*/  SHF.L.U32 R0, R11, 0x1f, RZ ;  /* 0x0000001f0b007819 */ /* 0x004fe200000006ff */
[----:B------:R-:W-:Y:S01]  /*59f0*/  IMAD.U32 R5, RZ, RZ, UR5 ;  /* 0x00000005ff057e24 */ /* 0x000fe2000f8e00ff */
[----:B------:R-:W-:Y:S04]  /*5a00*/  ULEA UR5, UR6, UR29, 0x3 ;  /* 0x0000001d06057291 */ /* 0x000fe8000f8e18ff */
[----:B------:R-:W-:Y:S11]  /*5a10*/  @!P1 R2UR UR17, R5 ;  /* 0x00000000051192ca */ /* 0x000ff600000e0000 */
[----:B------:R-:W-:Y:S02]  /*5a20*/  @!UPT UIADD3 URZ, UPT, UPT, URZ, URZ, URZ ;  /* 0x000000fffffff290 */ /* 0x000fe4000fffe0ff */
[----:B------:R2:W-:Y:S01]  /*5a30*/  @!UP0 UTMALDG.3D [UR24], [UR16], desc[UR20] ;  /* 0x00001418100085b4 */ /* 0x0005e20008011000 */
[----:B------:R-:W-:Y:S05]  /*5a40*/  VOTEU.ALL UP0, P1 ;  /* 0x0000000000ff7886 */ /* 0x000fea0000800000 */
[----:B------:R2:W-:Y:S01]  /*5a50*/  @!UP0 UTMALDG.3D [UR8], [UR16], desc[UR20] ;  /* 0x00001408100085b4 */ /* 0x0005e20008011000 */
[----:B------:R2:W-:Y:S01]  /*5a60*/  @!P1 SYNCS.ARRIVE.TRANS64.RED.A0TR RZ, [UR4+0x100], R2 ;  /* 0x00010002ffff99a7 */ /* 0x0005e20008300404 */
[----:B------:R-:W-:Y:S01]  /*5a70*/  SYNCS.ARRIVE.TRANS64.RED.A1T0 RZ, [UR7], RZ ;  /* 0x000000ffffff79a7 */ /* 0x000fe20008100407 */
[----:B------:R-:W3:Y:S02]  /*5a80*/  SYNCS.PHASECHK.TRANS64.TRYWAIT P0, [UR5+0x118], R0 ;  /* 0x00011800ff0075a7 */ /* 0x000ee40008001105 */
[----:B--23--:R-:W-:Y:S05]  /*5a90*/  @!P0 BRA `(.L_x_106) ;  /* 0x0000003800cc8947 */ /* 0x00cfea0003800000 */
.L_x_205:
[----:B------:R-:W-:Y:S01]  /*5aa0*/  UIADD3 UR17, UPT, UPT, UR5, 0x100, URZ ;  /* 0x0000010005117890 */ /* 0x000fe2000fffe0ff */
[----:B------:R-:W3:Y:S01]  /*5ab0*/  S2UR UR28, SR_CgaCtaId ;  /* 0x00000000001c79c3 */ /* 0x000ee20000008800 */
[----:B------:R-:W-:Y:S01]  /*5ac0*/  UPLOP3.LUT UP4, UPT, UPT, UPT, UPT, 0x80, 0x8 ;  /* 0x000000000008789c */ /* 0x000fe20003f8f070 */
[----:B------:R-:W-:Y:S01]  /*5ad0*/  @!P1 IADD3 R2, P0, PT, R12, 0x580, RZ ;  /* 0x000005800c029810 */ /* 0x000fe20007f1e0ff */
[----:B------:R-:W-:Y:S01]  /*5ae0*/  UMOV UR32, 0x0 ;  /* 0x0000000000207882 */ /* 0x000fe20000000000 */
[----:B------:R-:W-:Y:S01]  /*5af0*/  UMOV UR33, 0x10000000 ;  /* 0x1000000000217882 */ /* 0x000fe20000000000 */
[----:B------:R-:W-:Y:S01]  /*5b00*/  UMOV UR19, UR27 ;  /* 0x0000001b00137c82 */ /* 0x000fe20008000000 */
[----:B------:R-:W-:Y:S01]  /*5b10*/  UMOV UR20, UR36 ;  /* 0x0000002400147c82 */ /* 0x000fe20008000000 */
[----:B------:R-:W-:Y:S01]  /*5b20*/  UMOV UR11, UR27 ;  /* 0x0000001b000b7c82 */ /* 0x000fe20008000000 */
[----:B------:R-:W-:Y:S01]  /*5b30*/  UMOV UR12, UR36 ;  /* 0x00000024000c7c82 */ /* 0x000fe20008000000 */
[----:B------:R-:W-:Y:S01]  /*5b40*/  UMOV UR9, UR17 ;  /* 0x0000001100097c82 */ /* 0x000fe20008000000 */
[----:B------:R-:W-:Y:S01]  /*5b50*/  VOTEU.ALL UP0, P1 ;  /* 0x0000000000ff7886 */ /* 0x000fe20000800000 */
[----:B--2---:R-:W-:Y:S01]  /*5b60*/  @!P1 IMAD.X R0, RZ, RZ, R13, P0 ;  /* 0x000000ffff009224 */ /* 0x004fe200000e060d */
[----:B------:R-:W-:Y:S01]  /*5b70*/  R2UR UR24, R58 ;  /* 0x000000003a1872ca */ /* 0x000fe200000e0000 */
[----:B------:R-:W-:Y:S01]  /*5b80*/  UMOV UR36, UR30 ;  /* 0x0000001e00247c82 */ /* 0x000fe20008000000 */
[C---:B------:R-:W-:Y:S01]  /*5b90*/  ISETP.NE.AND P0, PT, R10.reuse, 0x2, PT ;  /* 0x000000020a00780c */ /* 0x040fe20003f05270 */
[----:B------:R-:W-:Y:S02]  /*5ba0*/  @!UP0 ULEA UR4, UR6, UR29, 0xd ;  /* 0x0000001d06048291 */ /* 0x000fe4000f8e68ff */
[----:B------:R-:W-:Y:S01]  /*5bb0*/  @!UP0 UIADD3 UR18, UPT, UPT, UR26, 0x10, URZ ;  /* 0x000000101a128890 */ /* 0x000fe2000fffe0ff */
[----:B------:R-:W-:Y:S01]  /*5bc0*/  SEL R10, R10, RZ, P0 ;  /* 0x000000ff0a0a7207 */ /* 0x000fe20000000000 */
[----:B------:R-:W-:Y:S02]  /*5bd0*/  @!UP0 UIADD3 UR16, UPT, UPT, UR4, 0x200, URZ ;  /* 0x0000020004108890 */ /* 0x000fe4000fffe0ff */
[----:B------:R-:W-:Y:S02]  /*5be0*/  @!UP0 UIADD3 UR8, UPT, UPT, UR4, 0x1200, URZ ;  /* 0x0000120004088890 */ /* 0x000fe4000fffe0ff */
[----:B------:R-:W-:Y:S01]  /*5bf0*/  UIADD3 UR4, UPT, UPT, UR6, 0x1, URZ ;  /* 0x0000000106047890 */ /* 0x000fe2000fffe0ff */
[----:B------:R-:W-:Y:S01]  /*5c00*/  @!P1 R2UR UR6, R2 ;  /* 0x00000000020692ca */ /* 0x000fe200000e0000 */
[----:B------:R-:W-:Y:S02]  /*5c10*/  @!UP0 UIADD3 UR10, UPT, UPT, UR26, 0x30, URZ ;  /* 0x000000301a0a8890 */ /* 0x000fe4000fffe0ff */
[----:B------:R-:W-:Y:S04]  /*5c20*/  UISETP.NE.AND UP0, UPT, UR4, 0x3, UPT ;  /* 0x000000030400788c */ /* 0x000fe8000bf05270 */
[----:B------:R-:W-:Y:S01]  /*5c30*/  USEL UR25, UR4, URZ, UP0 ;  /* 0x000000ff04197287 */ /* 0x000fe20008000000 */
[----:B------:R-:W-:Y:S01]  /*5c40*/  @!P1 R2UR UR4, R0 ;  /* 0x00000000000492ca */ /* 0x000fe200000e0000 */
[----:B------:R-:W-:Y:S01]  /*5c50*/  USEL UR21, URZ, 0x1, UP0 ;  /* 0x00000001ff157887 */ /* 0x000fe20008000000 */
[----:B------:R-:W-:Y:S01]  /*5c60*/  SEL R0, RZ, 0x1, P0 ;  /* 0x00000001ff007807 */ /* 0x000fe20000000000 */
[----:B------:R-:W-:Y:S02]  /*5c70*/  VOTEU.ALL UP0, P1 ;  /* 0x0000000000ff7886 */ /* 0x000fe40000800000 */
[----:B------:R-:W-:Y:S01]  /*5c80*/  IMAD.U32 R4, RZ, RZ, UR6 ;  /* 0x00000006ff047e24 */ /* 0x000fe2000f8e00ff */
[----:B------:R-:W-:Y:S02]  /*5c90*/  LOP3.LUT R9, R9, R0, RZ, 0x3c, !PT ;  /* 0x0000000009097212 */ /* 0x000fe400078e3cff */
[----:B------:R-:W-:Y:S02]  /*5ca0*/  LOP3.LUT R11, R11, UR21, RZ, 0x3c, !PT ;  /* 0x000000150b0b7c12 */ /* 0x000fe4000f8e3cff */
[----:B------:R-:W-:Y:S03]  /*5cb0*/  @!P1 R2UR UR6, R4 ;  /* 0x00000000040692ca */ /* 0x000fe600000e0000 */
[----:B------:R-:W-:Y:S01]  /*5cc0*/  IMAD.U32 R5, RZ, RZ, UR4 ;  /* 0x00000004ff057e24 */ /* 0x000fe2000f8e00ff */
[----:B---3--:R-:W-:Y:S04]  /*5cd0*/  UPRMT UR4, UR28, 0x654, UR17 ;  /* 0x000006541c047896 */ /* 0x008fe80008000011 */
[----:B------:R-:W-:Y:S11]  /*5ce0*/  @!P1 R2UR UR7, R5 ;  /* 0x00000000050792ca */ /* 0x000ff600000e0000 */
[----:B------:R-:W-:Y:S02]  /*5cf0*/  @!UPT UIADD3 URZ, UPT, UPT, URZ, URZ, URZ ;  /* 0x000000fffffff290 */ /* 0x000fe4000fffe0ff */
[----:B------:R-:W-:Y:S01]  /*5d00*/  @!UP0 UTMALDG.3D [UR16], [UR6], desc[UR32] ;  /* 0x00002010060085b4 */ /* 0x000fe20008011000 */
[----:B------:R-:W-:Y:S05]  /*5d10*/  VOTEU.ALL UP0, P1 ;  /* 0x0000000000ff7886 */ /* 0x000fea0000800000 */
[----:B------:R2:W-:Y:S01]  /*5d20*/  @!UP0 UTMALDG.3D [UR8], [UR6], desc[UR32] ;  /* 0x00002008060085b4 */ /* 0x0005e20008011000 */
[----:B------:R3:W-:Y:S01]  /*5d30*/  @!P1 SYNCS.ARRIVE.TRANS64.RED.A0TR RZ, [UR5+0x100], R3 ;  /* 0x00010003ffff99a7 */ /* 0x0007e20008300405 */
[----:B------:R-:W-:Y:S01]  /*5d40*/  SYNCS.ARRIVE.TRANS64.RED.A1T0 RZ, [UR4], RZ ;  /* 0x000000ffffff79a7 */ /* 0x000fe20008100404 */
[----:B--2---:R-:W-:Y:S02]  /*5d50*/  UIADD3 UR33, UPT, UPT, UR13, UR24, URZ ;  /* 0x000000180d217290 */ /* 0x004fe4000fffe0ff */
[----:B------:R-:W-:Y:S01]  /*5d60*/  UIADD3 UR32, UPT, UPT, UR14, UR63, URZ ;  /* 0x0000003f0e207290 */ /* 0x000fe2000fffe0ff */
[----:B------:R-:W-:Y:S11]  /*5d70*/  BRA.U UP2, `(.L_x_107) ;  /* 0xfffffff102907547 */ /* 0x000ff6000b83ffff */
[----:B------:R-:W-:Y:S01]  /*5d80*/  UIADD3 UR29, UPT, UPT, UR29, 0x118, URZ ;  /* 0x000001181d1d7890 */ /* 0x000fe2000fffe0ff */
[----:B---3--:R-:W-:-:S03]  /*5d90*/  SHF.L.U32 R3, R11, 0x1f, RZ ;  /* 0x0000001f0b037819 */ /* 0x008fc600000006ff */
[----:B------:R-:W-:-:S09]  /*5da0*/  ULEA UR4, UR25, UR29, 0x3 ;  /* 0x0000001d19047291 */ /* 0x000fd2000f8e18ff */
[----:B------:R-:W2:Y:S02]  /*5db0*/  SYNCS.PHASECHK.TRANS64.TRYWAIT P0, [UR4], R3 ;  /* 0x00000003ff0075a7 */ /* 0x000ea40008001104 */
[----:B--2---:R-:W-:Y:S05]  /*5dc0*/  @!P0 BRA `(.L_x_108) ;  /* 0x0000003800188947 */ /* 0x004fea0003800000 */
.L_x_207:
[----:B------:R-:W-:-:S04]  /*5dd0*/  UIADD3 UR4, UPT, UPT, UR25, 0x1, URZ ;  /* 0x0000000119047890 */ /* 0x000fc8000fffe0ff */
[----:B------:R-:W-:-:S04]  /*5de0*/  UISETP.NE.AND UP0, UPT, UR4, 0x3, UPT ;  /* 0x000000030400788c */ /* 0x000fc8000bf05270 */
[----:B------:R-:W-:Y:S02]  /*5df0*/  USEL UR6, URZ, 0x1, UP0 ;  /* 0x00000001ff067887 */ /* 0x000fe40008000000 */
[----:B------:R-:W-:-:S04]  /*5e00*/  USEL UR4, UR4, URZ, UP0 ;  /* 0x000000ff04047287 */ /* 0x000fc80008000000 */
[----:B------:R-:W-:Y:S01]  /*5e10*/  ULEA UR5, UR4, UR29, 0x3 ;  /* 0x0000001d04057291 */ /* 0x000fe2000f8e18ff */
[----:B------:R-:W-:-:S04]  /*5e20*/  LOP3.LUT R11, R11, UR6, RZ, 0x3c, !PT ;  /* 0x000000060b0b7c12 */ /* 0x000fc8000f8e3cff */
[----:B--2---:R-:W-:-:S04]  /*5e30*/  SHF.L.U32 R3, R11, 0x1f, RZ ;  /* 0x0000001f0b037819 */ /* 0x004fc800000006ff */
[----:B------:R-:W2:Y:S02]  /*5e40*/  SYNCS.PHASECHK.TRANS64.TRYWAIT P0, [UR5], R3 ;  /* 0x00000003ff0075a7 */ /* 0x000ea40008001105 */
[----:B--2---:R-:W-:Y:S05]  /*5e50*/  @!P0 BRA `(.L_x_109) ;  /* 0x00000038000c8947 */ /* 0x004fea0003800000 */
.L_x_209:
[----:B------:R-:W-:-:S04]  /*5e60*/  UIADD3 UR4, UPT, UPT, UR4, 0x1, URZ ;  /* 0x0000000104047890 */ /* 0x000fc8000fffe0ff */
[----:B------:R-:W-:-:S04]  /*5e70*/  UISETP.NE.AND UP0, UPT, UR4, 0x3, UPT ;  /* 0x000000030400788c */ /* 0x000fc8000bf05270 */
[----:B------:R-:W-:Y:S02]  /*5e80*/  USEL UR5, URZ, 0x1, UP0 ;  /* 0x00000001ff057887 */ /* 0x000fe40008000000 */
[----:B------:R-:W-:-:S04]  /*5e90*/  USEL UR4, UR4, URZ, UP0 ;  /* 0x000000ff04047287 */ /* 0x000fc80008000000 */
[----:B------:R-:W-:Y:S01]  /*5ea0*/  ULEA UR4, UR4, UR29, 0x3 ;  /* 0x0000001d04047291 */ /* 0x000fe2000f8e18ff */
[----:B--2---:R-:W-:-:S04]  /*5eb0*/  LOP3.LUT R3, R11, UR5, RZ, 0x3c, !PT ;  /* 0x000000050b037c12 */ /* 0x004fc8000f8e3cff */
[----:B------:R-:W-:Y:S01]  /*5ec0*/  SHF.L.U32 R3, R3, 0x1f, RZ ;  /* 0x0000001f03037819 */ /* 0x000fe200000006ff */
[----:B------:R-:W-:-:S07]  /*5ed0*/  IMAD.U32 R0, RZ, RZ, UR4 ;  /* 0x00000004ff007e24 */ /* 0x000fce000f8e00ff */
.L_x_110:
[----:B--2---:R2:W3:Y:S02]  /*5ee0*/  SYNCS.PHASECHK.TRANS64.TRYWAIT P0, [R0+URZ], R3 ;  /* 0x00000003000075a7 */ /* 0x0044e400080011ff */
[----:B---3--:R-:W-:Y:S05]  /*5ef0*/  @!P0 NANOSLEEP.SYNCS 0x989680 ;  /* 0x009896800000895d */ /* 0x008fea0003900000 */
[----:B------:R-:W3:Y:S02]  /*5f00*/  @!P0 SYNCS.PHASECHK.TRANS64 P0, [R0+URZ], R3 ;  /* 0x00000003000085a7 */ /* 0x000ee400080010ff */
[----:B-1-3--:R-:W-:Y:S05]  /*5f10*/  @P0 EXIT ;  /* 0x000000000000094d */ /* 0x00afea0003800000 */
[----:B------:R-:W-:Y:S05]  /*5f20*/  BRA `(.L_x_110) ;  /* 0xfffffffc00ec7947 */ /* 0x000fea000383ffff */
.L_x_98:
[----:B------:R-:W-:-:S06]  /*5f30*/  UISETP.GE.AND UP0, UPT, UR20, 0x4, UPT ;  /* 0x000000041400788c */ /* 0x000fcc000bf06270 */
[----:B------:R-:W-:-:S13]  /*5f40*/  PLOP3.LUT P0, PT, PT, PT, UP0, 0x80, 0x8 ;  /* 0x000000000008781c */ /* 0x000fda0003f0f008 */
[----:B-1----:R-:W-:Y:S05]  /*5f50*/  @!P0 EXIT ;  /* 0x000000000000894d */ /* 0x002fea0003800000 */
[----:B------:R-:W1:Y:S08]  /*5f60*/  S2UR UR4, SR_CgaCtaId ;  /* 0x00000000000479c3 */ /* 0x000e700000008800 */
[----:B------:R-:W-:Y:S01]  /*5f70*/  BAR.SYNC.DEFER_BLOCKING 0x6, 0xa0 ;  /* 0x0182800000007b1d */ /* 0x000fe20000010000 */
[C---:B------:R-:W-:Y:S01]  /*5f80*/  IMAD.SHL.U32 R3, R62.reuse, 0x10, RZ ;  /* 0x000000103e037824 */ /* 0x040fe200078e00ff */
[C---:B------:R-:W-:Y:S01]  /*5f90*/  LOP3.LUT R68, R62.reuse, 0x60, RZ, 0xc0, !PT ;  /* 0x000000603e447812 */ /* 0x040fe200078ec0ff */
[C---:B------:R-:W-:Y:S01]  /*5fa0*/  IMAD.SHL.U32 R4, R57.reuse, 0x200000, RZ ;  /* 0x0020000039047824 */ /* 0x040fe200078e00ff */
[----:B------:R-:W-:Y:S01]  /*5fb0*/  LOP3.LUT R63, R62, 0x2, RZ, 0xc0, !PT ;  /* 0x000000023e3f7812 */ /* 0x000fe200078ec0ff */
[----:B------:R-:W-:Y:S01]  /*5fc0*/  IMAD.SHL.U32 R8, R57, 0x200, RZ ;  /* 0x0000020039087824 */ /* 0x000fe200078e00ff */
[----:B------:R-:W-:-:S02]  /*5fd0*/  UMOV UR49, 0x400 ;  /* 0x0000040000317882 */ /* 0x000fc40000000000 */
[----:B------:R-:W2:Y:S01]  /*5fe0*/  LDC.64 R54, c[0x0][0x8b0] ;  /* 0x00022c00ff367b82 */ /* 0x000ea20000000a00 */
[C---:B------:R-:W-:Y:S01]  /*5ff0*/  LOP3.LUT R67, R3.reuse, 0x590, RZ, 0xc0, !PT ;  /* 0x0000059003437812 */ /* 0x040fe200078ec0ff */
[C---:B------:R-:W-:Y:S01]  /*6000*/  IMAD.SHL.U32 R2, R62.reuse, 0x2, RZ ;  /* 0x000000023e027824 */ /* 0x040fe200078e00ff */
[----:B------:R-:W-:Y:S01]  /*6010*/  LOP3.LUT R3, R3, 0x60, RZ, 0xc0, !PT ;  /* 0x0000006003037812 */ /* 0x000fe200078ec0ff */
[----:B------:R-:W-:Y:S01]  /*6020*/  IMAD.U32 R23, R62, 0x10000, RZ ;  /* 0x000100003e177824 */ /* 0x000fe200078e00ff */
[----:B------:R-:W-:Y:S01]  /*6030*/  LOP3.LUT R4, R4, 0x200000, RZ, 0xc0, !PT ;  /* 0x0020000004047812 */ /* 0x000fe200078ec0ff */
[----:B------:R-:W-:Y:S01]  /*6040*/  IMAD.MOV.U32 R22, RZ, RZ, RZ ;  /* 0x000000ffff167224 */ /* 0x000fe200078e00ff */
[----:B------:R-:W-:Y:S01]  /*6050*/  LOP3.LUT R62, R62, 0x4, RZ, 0xc0, !PT ;  /* 0x000000043e3e7812 */ /* 0x000fe200078ec0ff */
[----:B------:R-:W3:Y:S01]  /*6060*/  LDC.64 R52, c[0x0][0x8a8] ;  /* 0x00022a00ff347b82 */ /* 0x000ee20000000a00 */
[----:B------:R-:W-:Y:S02]  /*6070*/  LOP3.LUT R67, R67, 0x200, R8, 0xf8, !PT ;  /* 0x0000020043437812 */ /* 0x000fe400078ef808 */
[----:B------:R-:W-:-:S02]  /*6080*/  CS2R R64, SRZ ;  /* 0x0000000000407805 */ /* 0x000fc4000001ff00 */
[----:B------:R-:W-:Y:S01]  /*6090*/  LOP3.LUT R2, R3, 0xc, R2, 0xf8, !PT ;  /* 0x0000000c03027812 */ /* 0x000fe200078ef802 */
[----:B------:R-:W-:Y:S01]  /*60a0*/  IMAD.MOV.U32 R61, RZ, RZ, RZ ;  /* 0x000000ffff3d7224 */ /* 0x000fe200078e00ff */
[----:B------:R-:W-:Y:S01]  /*60b0*/  LOP3.LUT R23, R4, 0x400000, R23, 0xf8, !PT ;  /* 0x0040000004177812 */ /* 0x000fe200078ef817 */
[----:B------:R-:W-:Y:S01]  /*60c0*/  IMAD.MOV R63, RZ, RZ, -R63 ;  /* 0x000000ffff3f7224 */ /* 0x000fe200078e0a3f */
[----:B------:R-:W-:Y:S01]  /*60d0*/  IADD3 R66, PT, PT, -R62, 0x2, RZ ;  /* 0x000000023e427810 */ /* 0x000fe20007ffe1ff */
[----:B-1----:R-:W-:Y:S01]  /*60e0*/  ULEA UR49, UR4, UR49, 0x18 ;  /* 0x0000003104317291 */ /* 0x002fe2000f8ec0ff */
[----:B------:R-:W-:Y:S01]  /*60f0*/  LOP3.LUT R67, R67, R2, RZ, 0xfc, !PT ;  /* 0x0000000243437212 */ /* 0x000fe200078efcff */
[----:B------:R-:W1:Y:S01]  /*6100*/  LDCU.64 UR4, c[0x0][0x890] ;  /* 0x00011200ff0477ac */ /* 0x000e620008000a00 */
[----:B------:R-:W-:Y:S02]  /*6110*/  IMAD.MOV R62, RZ, RZ, -R62 ;  /* 0x000000ffff3e7224 */ /* 0x000fe400078e0a3e */
[----:B------:R-:W-:Y:S01]  /*6120*/  IMAD.SHL.U32 R66, R66, 0x10, RZ ;  /* 0x0000001042427824 */ /* 0x000fe200078e00ff */
[----:B------:R-:W4:Y:S03]  /*6130*/  LDCU UR60, c[0x0][0x370] ;  /* 0x00006e00ff3c77ac */ /* 0x000f260008000800 */
[----:B------:R-:W4:Y:S01]  /*6140*/  LDS R0, [UR49+0x1f0] ;  /* 0x0001f031ff007984 */ /* 0x000f220008000800 */
[----:B------:R-:W-:Y:S01]  /*6150*/  UMOV UR52, 0x1 ;  /* 0x0000000100347882 */ /* 0x000fe20000000000 */
[----:B------:R-:W2:Y:S01]  /*6160*/  LDCU UR43, c[0x0][0xb0c] ;  /* 0x00016180ff2b77ac */ /* 0x000ea20008000800 */
[----:B------:R-:W2:Y:S01]  /*6170*/  LDCU UR39, c[0x0][0xb30] ;  /* 0x00016600ff2777ac */ /* 0x000ea20008000800 */
[----:B------:R-:W2:Y:S01]  /*6180*/  LDCU.64 UR54, c[0x0][0x888] ;  /* 0x00011100ff3677ac */ /* 0x000ea20008000a00 */
[----:B-1----:R-:W-:Y:S01]  /*6190*/  IMAD.U32 R70, RZ, RZ, UR4 ;  /* 0x00000004ff467e24 */ /* 0x002fe2000f8e00ff */
[----:B------:R-:W-:Y:S01]  /*61a0*/  MOV R69, UR5 ;  /* 0x0000000500457c02 */ /* 0x000fe20008000f00 */
[----:B------:R-:W-:Y:S01]  /*61b0*/  UIADD3 UR4, UPT, UPT, UR49, 0x200, URZ ;  /* 0x0000020031047890 */ /* 0x000fe2000fffe0ff */
[----:B------:R-:W1:Y:S05]  /*61c0*/  LDCU.64 UR40, c[0x0][0xb28] ;  /* 0x00016500ff2877ac */ /* 0x000e6a0008000a00 */
[----:B------:R-:W-:Y:S01]  /*61d0*/  LEA R67, R67, UR4, 0x2 ;  /* 0x0000000443437c11 */ /* 0x000fe2000f8e10ff */
[----:B------:R-:W1:Y:S01]  /*61e0*/  LDCU.128 UR56, c[0x0][0xb10] ;  /* 0x00016200ff3877ac */ /* 0x000e620008000c00 */
[----:B------:R-:W1:Y:S01]  /*61f0*/  LDCU UR53, c[0x0][0x374] ;  /* 0x00006e80ff3577ac */ /* 0x000e620008000800 */
[----:B------:R-:W-:Y:S01]  /*6200*/  UMOV UR48, URZ ;  /* 0x000000ff00307c82 */ /* 0x000fe20008000000 */
[----:B------:R-:W-:Y:S01]  /*6210*/  UMOV UR51, URZ ;  /* 0x000000ff00337c82 */ /* 0x000fe20008000000 */
[----:B------:R-:W-:Y:S01]  /*6220*/  UMOV UR50, URZ ;  /* 0x000000ff00327c82 */ /* 0x000fe20008000000 */
[----:B----4-:R-:W-:Y:S01]  /*6230*/  IMAD.IADD R23, R0, 0x1, R23 ;  /* 0x0000000100177824 */ /* 0x010fe200078e0217 */
[----:B-123--:R-:W-:-:S07]  /*6240*/  MOV R0, UR4 ;  /* 0x0000000400007c02 */ /* 0x00efce0008000f00 */
.L_x_141:
[C---:B------:R-:W-:Y:S02]  /*6250*/  LEA R3, R61.reuse, UR49, 0x3 ;  /* 0x000000313d037c11 */ /* 0x040fe4000f8e18ff */
[----:B------:R-:W-:Y:S02]  /*6260*/  SHF.L.U32 R0, R64, 0x1f, RZ ;  /* 0x0000001f40007819 */ /* 0x000fe400000006ff */
[----:B-1----:R-:W-:Y:S02]  /*6270*/  LEA R5, R61, UR49, 0x4 ;  /* 0x000000313d057c11 */ /* 0x002fe4000f8e20ff */
[----:B------:R-:W1:Y:S02]  /*6280*/  SYNCS.PHASECHK.TRANS64.TRYWAIT P0, [R3+URZ+0x140], R0 ;  /* 0x00014000030075a7 */ /* 0x000e6400080011ff */
[----:B-1----:R-:W-:Y:S05]  /*6290*/  @!P0 BRA `(.L_x_111) ;  /* 0x0000003400148947 */ /* 0x002fea0003800000 */
.L_x_210:
[----:B------:R-:W2:Y:S01]  /*62a0*/  LDS.128 R4, [R5+0x1d0] ;  /* 0x0001d00005047984 */ /* 0x000ea20000000c00 */
        /* <DEDUP_REMOVED lines=10> */
[----:B------:R-:W-:Y:S01]  /*6350*/  PLOP3.LUT P0, PT, PT, PT, UP1, 0x80, 0x8 ;  /* 0x000000000008781c */ /* 0x000fe20003f0f018 */
[----:B------:R-:W-:Y:S11]  /*6360*/  UP2UR UR62, UPR, URZ, 0x2 ;  /* 0x00000002ff3e7883 */ /* 0x000ff60008000000 */
[----:B------:R-:W-:Y:S01]  /*6370*/  @!UPT UIADD3 URZ, UPT, UPT, URZ, URZ, URZ ;  /* 0x000000fffffff290 */ /* 0x000fe2000fffe0ff */
[----:B-1----:R-:W-:Y:S02]  /*6380*/  @P0 SHF.R.U32.HI R0, RZ, 0x10, R5 ;  /* 0x00000010ff000819 */ /* 0x002fe40000011605 */
        /* <DEDUP_REMOVED lines=12> */
[----:B------:R-:W2:Y:S01]  /*6450*/  LDCU UR12, c[0x0][0xb20] ;  /* 0x00016400ff0c77ac */ /* 0x000ea20008000800 */
[----:B------:R-:W-:Y:S02]  /*6460*/  UIMAD.WIDE.U32 UR4, UR53, UR59, URZ ;  /* 0x0000003b350472a5 */ /* 0x000fe4000f8e00ff */
[----:B------:R-:W-:Y:S02]  /*6470*/  UIMAD.WIDE.U32 UR6, UR60, UR56, URZ ;  /* 0x000000383c0672a5 */ /* 0x000fe4000f8e00ff */
[----:B------:R-:W-:Y:S02]  /*6480*/  UISETP.NE.AND UP0, UPT, UR58, 0x1, UPT ;  /* 0x000000013a00788c */ /* 0x000fe4000bf05270 */
[----:B------:R-:W-:Y:S02]  /*6490*/  UIMAD.WIDE.U32 UR8, UR37, UR59, URZ ;  /* 0x0000003b250872a5 */ /* 0x000fe4000f8e00ff */
[----:B------:R-:W-:Y:S02]  /*64a0*/  UIMAD.WIDE.U32 UR10, UR38, UR56, URZ ;  /* 0x00000038260a72a5 */ /* 0x000fe4000f8e00ff */
[----:B------:R-:W-:Y:S02]  /*64b0*/  UISETP.NE.AND UP1, UPT, UR43, 0x1, UPT ;  /* 0x000000012b00788c */ /* 0x000fe4000bf25270 */
[----:B------:R-:W-:Y:S01]  /*64c0*/  UISETP.NE.AND UP2, UPT, UR42, 0x1, UPT ;  /* 0x000000012a00788c */ /* 0x000fe2000bf45270 */
[----:B------:R-:W-:Y:S02]  /*64d0*/  UMOV UR4, UR5 ;  /* 0x0000000500047c82 */ /* 0x000fe40008000000 */
[----:B--2---:R-:W-:Y:S03]  /*64e0*/  USHF.R.U32.HI UR5, URZ, UR12, UR4 ;  /* 0x0000000cff057299 */ /* 0x004fe60008011604 */
[----:B------:R-:W-:Y:S02]  /*64f0*/  UMOV UR4, UR7 ;  /* 0x0000000700047c82 */ /* 0x000fe40008000000 */
[----:B------:R-:W-:Y:S02]  /*6500*/  USHF.R.U32.HI UR7, URZ, UR57, UR4 ;  /* 0x00000039ff077299 */ /* 0x000fe40008011604 */
[----:B------:R-:W-:Y:S02]  /*6510*/  USEL UR4, UR53, UR5, !UP0 ;  /* 0x0000000535047287 */ /* 0x000fe4000c000000 */
[----:B------:R-:W-:Y:S01]  /*6520*/  USEL UR7, UR60, UR7, !UP1 ;  /* 0x000000073c077287 */ /* 0x000fe2000c800000 */
[----:B------:R-:W-:Y:S01]  /*6530*/  UMOV UR5, UR9 ;  /* 0x0000000900057c82 */ /* 0x000fe20008000000 */
[----:B------:R-:W-:Y:S02]  /*6540*/  UIMAD.WIDE.U32 UR8, UR4, UR40, URZ ;  /* 0x00000028040872a5 */ /* 0x000fe4000f8e00ff */
[----:B------:R-:W-:Y:S03]  /*6550*/  USHF.R.U32.HI UR6, URZ, UR12, UR5 ;  /* 0x0000000cff067299 */ /* 0x000fe60008011605 */
[----:B------:R-:W-:Y:S01]  /*6560*/  UMOV UR5, UR11 ;  /* 0x0000000b00057c82 */ /* 0x000fe20008000000 */
[----:B------:R-:W-:Y:S02]  /*6570*/  UIMAD.WIDE.U32 UR10, UR7, UR40, URZ ;  /* 0x00000028070a72a5 */ /* 0x000fe4000f8e00ff */
[----:B------:R-:W-:Y:S02]  /*6580*/  USHF.R.U32.HI UR12, URZ, UR57, UR5 ;  /* 0x00000039ff0c7299 */ /* 0x000fe40008011605 */
[----:B------:R-:W-:Y:S01]  /*6590*/  USEL UR6, UR37, UR6, !UP0 ;  /* 0x0000000625067287 */ /* 0x000fe2000c000000 */
[----:B------:R-:W-:Y:S02]  /*65a0*/  UMOV UR5, UR9 ;  /* 0x0000000900057c82 */ /* 0x000fe40008000000 */
[----:B------:R-:W-:Y:S01]  /*65b0*/  UMOV UR10, UR11 ;  /* 0x0000000b000a7c82 */ /* 0x000fe20008000000 */
[----:B------:R-:W-:Y:S02]  /*65c0*/  @UP2 USHF.R.U32.HI UR4, URZ, UR41, UR5 ;  /* 0x00000029ff042299 */ /* 0x000fe40008011605 */
[----:B------:R-:W-:Y:S02]  /*65d0*/  @UP2 USHF.R.U32.HI UR7, URZ, UR41, UR10 ;  /* 0x00000029ff072299 */ /* 0x000fe4000801160a */
[----:B------:R-:W-:Y:S02]  /*65e0*/  UIMAD UR4, UR42, UR4, URZ ;  /* 0x000000042a0472a4 */ /* 0x000fe4000f8e02ff */
[----:B------:R-:W-:Y:S02]  /*65f0*/  UIMAD.WIDE.U32 UR10, UR6, UR40, URZ ;  /* 0x00000028060a72a5 */ /* 0x000fe4000f8e00ff */
[----:B------:R-:W-:Y:S02]  /*6600*/  USEL UR5, UR38, UR12, !UP1 ;  /* 0x0000000c26057287 */ /* 0x000fe4000c800000 */
[----:B------:R-:W-:Y:S02]  /*6610*/  UIMAD UR8, UR42, UR7, URZ ;  /* 0x000000072a0872a4 */ /* 0x000fe4000f8e02ff */
[----:B------:R-:W-:Y:S03]  /*6620*/  UISETP.GE.AND UP0, UPT, UR6, UR4, UPT ;  /* 0x000000040600728c */ /* 0x000fe6000bf06270 */
[----:B------:R-:W-:Y:S01]  /*6630*/  UMOV UR4, UR11 ;  /* 0x0000000b00047c82 */ /* 0x000fe20008000000 */
[----:B------:R-:W-:Y:S02]  /*6640*/  UISETP.GE.OR UP0, UPT, UR5, UR8, UP0 ;  /* 0x000000080500728c */ /* 0x000fe40008706670 */
[----:B------:R-:W-:Y:S02]  /*6650*/  USHF.R.U32.HI UR4, URZ, UR41, UR4 ;  /* 0x00000029ff047299 */ /* 0x000fe40008011604 */
[----:B------:R-:W-:Y:S02]  /*6660*/  UIMAD.WIDE.U32 UR8, UR5, UR40, URZ ;  /* 0x00000028050872a5 */ /* 0x000fe4000f8e00ff */
[----:B------:R-:W-:Y:S02]  /*6670*/  USEL UR11, UR6, UR4, !UP2 ;  /* 0x00000004060b7287 */ /* 0x000fe4000d000000 */
[----:B------:R-:W-:Y:S02]  /*6680*/  UIADD3 UR8, UPT, UPT, -UR5, URZ, URZ ;  /* 0x000000ff05087290 */ /* 0x000fe4000fffe1ff */
[----:B------:R-:W-:Y:S01]  /*6690*/  UIADD3 UR10, UPT, UPT, -UR11, URZ, URZ ;  /* 0x000000ff0b0a7290 */ /* 0x000fe2000fffe1ff */
[----:B------:R-:W-:Y:S01]  /*66a0*/  @!UP0 UMOV UR4, UR9 ;  /* 0x0000000900048c82 */ /* 0x000fe20008000000 */
[----:B------:R-:W-:Y:S02]  /*66b0*/  UIADD3 UR9, UPT, UPT, -UR6, URZ, URZ ;  /* 0x000000ff06097290 */ /* 0x000fe4000fffe1ff */
[----:B------:R-:W-:Y:S02]  /*66c0*/  @!UP0 USHF.R.U32.HI UR4, URZ, UR41, UR4 ;  /* 0x00000029ff048299 */ /* 0x000fe40008011604 */
[----:B------:R-:W-:Y:S02]  /*66d0*/  UIMAD UR10, UR42, UR10, UR6 ;  /* 0x0000000a2a0a72a4 */ /* 0x000fe4000f8e0206 */
[----:B------:R-:W-:Y:S04]  /*66e0*/  @!UP0 USEL UR4, UR5, UR4, !UP2 ;  /* 0x0000000405048287 */ /* 0x000fe8000d000000 */
[----:B------:R-:W-:Y:S02]  /*66f0*/  @!UP0 UIMAD UR10, UR7, UR10, UR4 ;  /* 0x0000000a070a82a4 */ /* 0x000fe4000f8e0204 */
[----:B------:R-:W-:Y:S02]  /*6700*/  @!UP0 UIADD3 UR11, UPT, UPT, UR11, -UR4, URZ ;  /* 0x800000040b0b8290 */ /* 0x000fe4000fffe0ff */
[----:B------:R-:W-:Y:S02]  /*6710*/  UIMAD UR7, UR43, UR8, UR38 ;  /* 0x000000082b0772a4 */ /* 0x000fe4000f8e0226 */
[----:B------:R-:W-:Y:S02]  /*6720*/  @!UP0 UIMAD UR6, UR11, UR42, UR5 ;  /* 0x0000002a0b0682a4 */ /* 0x000fe4000f8e0205 */
[----:B------:R-:W-:Y:S01]  /*6730*/  UIMAD UR4, UR58, UR9, UR37 ;  /* 0x000000093a0472a4 */ /* 0x000fe2000f8e0225 */
[----:B------:R-:W-:Y:S02]  /*6740*/  @!UP0 UMOV UR5, UR10 ;  /* 0x0000000a00058c82 */ /* 0x000fe40008000000 */
[----:B------:R-:W-:Y:S02]  /*6750*/  UIMAD UR38, UR5, UR43, UR7 ;  /* 0x0000002b052672a4 */ /* 0x000fe4000f8e0207 */
[----:B------:R-:W-:Y:S11]  /*6760*/  UIMAD UR37, UR6, UR58, UR4 ;  /* 0x0000003a062572a4 */ /* 0x000ff6000f8e0204 */
[----:B------:R-:W-:Y:S01]  /*6770*/  @!UPT UIADD3 URZ, UPT, UPT, URZ, URZ, URZ ;  /* 0x000000fffffff290 */ /* 0x000fe2000fffe0ff */
.L_x_112:
[----:B------:R-:W-:Y:S01]  /*6780*/  UISETP.NE.AND UP0, UPT, UR39, 0x1, UPT ;  /* 0x000000012700788c */ /* 0x000fe2000bf05270 */
[----:B------:R-:W-:Y:S01]  /*6790*/  IADD3 R61, PT, PT, R61, 0x1, RZ ;  /* 0x000000013d3d7810 */ /* 0x000fe20007ffe0ff */
[----:B------:R-:W-:Y:S02]  /*67a0*/  UIADD3 UR11, UPT, UPT, UR49, 0x200, URZ ;  /* 0x00000200310b7890 */ /* 0x000fe4000fffe0ff */
[----:B------:R-:W-:Y:S02]  /*67b0*/  USHF.L.U32 UR46, UR32, 0x6, URZ ;  /* 0x00000006202e7899 */ /* 0x000fe400080006ff */
[----:B------:R-:W-:Y:S05]  /*67c0*/  USHF.L.U32 UR45, UR33, 0x6, URZ ;  /* 0x00000006212d7899 */ /* 0x000fea00080006ff */
[----:B------:R-:W2:Y:S01]  /*67d0*/  @!UP0 LDCU.128 UR12, c[0x0][0xb10] ;  /* 0x00016200ff0c87ac */ /* 0x000ea20008000c00 */
[----:B------:R-:W3:Y:S01]  /*67e0*/  @!UP0 LDCU UR5, c[0x0][0xb0c] ;  /* 0x00016180ff0587ac */ /* 0x000ee20008000800 */
[----:B------:R-:W4:Y:S01]  /*67f0*/  @!UP0 LDCU UR10, c[0x0][0xb20] ;  /* 0x00016400ff0a87ac */ /* 0x000f220008000800 */
[----:B--2---:R-:W-:Y:S02]  /*6800*/  UIMAD.WIDE.U32 UR8, UR38, UR12, URZ ;  /* 0x0000000c260872a5 */ /* 0x004fe4000f8e00ff */
[----:B------:R-:W-:Y:S02]  /*6810*/  UIMAD.WIDE.U32 UR6, UR37, UR15, URZ ;  /* 0x0000000f250672a5 */ /* 0x000fe4000f8e00ff */
[----:B------:R-:W-:Y:S03]  /*6820*/  @!UP0 UISETP.NE.AND UP1, UPT, UR14, 0x1, UPT ;  /* 0x000000010e00888c */ /* 0x000fe6000bf25270 */
[----:B------:R-:W-:Y:S01]  /*6830*/  @!UP0 UMOV UR4, UR9 ;  /* 0x0000000900048c82 */ /* 0x000fe20008000000 */
[----:B---3--:R-:W-:Y:S02]  /*6840*/  @!UP0 UISETP.NE.AND UP2, UPT, UR5, 0x1, UPT ;  /* 0x000000010500888c */ /* 0x008fe4000bf45270 */
[----:B------:R-:W-:Y:S01]  /*6850*/  @!UP0 USHF.R.U32.HI UR4, URZ, UR13, UR4 ;  /* 0x0000000dff048299 */ /* 0x000fe20008011604 */
[----:B------:R-:W-:Y:S02]  /*6860*/  @!UP0 UMOV UR6, UR7 ;  /* 0x0000000700068c82 */ /* 0x000fe40008000000 */
[----:B----4-:R-:W-:Y:S02]  /*6870*/  @!UP0 USHF.R.U32.HI UR6, URZ, UR10, UR6 ;  /* 0x0000000aff068299 */ /* 0x010fe40008011606 */
[----:B------:R-:W-:Y:S02]  /*6880*/  @!UP0 USEL UR7, UR38, UR4, !UP2 ;  /* 0x0000000426078287 */ /* 0x000fe4000d000000 */
[----:B------:R-:W-:Y:S04]  /*6890*/  @!UP0 USEL UR6, UR37, UR6, !UP1 ;  /* 0x0000000625068287 */ /* 0x000fe8000c800000 */
[----:B------:R-:W-:Y:S02]  /*68a0*/  @!UP0 UIADD3 UR4, UPT, UPT, -UR7, UR6, URZ ;  /* 0x0000000607048290 */ /* 0x000fe4000fffe1ff */
[----:B------:R-:W-:Y:S02]  /*68b0*/  @!UP0 UIADD3 UR6, UPT, UPT, UR7, -UR6, URZ ;  /* 0x8000000607068290 */ /* 0x000fe4000fffe0ff */
[----:B------:R-:W-:Y:S02]  /*68c0*/  @!UP0 UIMAD UR38, UR4, UR5, UR38 ;  /* 0x00000005042682a4 */ /* 0x000fe4000f8e0226 */
[----:B------:R-:W-:Y:S02]  /*68d0*/  @!UP0 UIMAD UR37, UR6, UR14, UR37 ;  /* 0x0000000e062582a4 */ /* 0x000fe4000f8e0225 */
[----:B------:R-:W-:Y:S09]  /*68e0*/  ULOP3.LUT UP0, URZ, UR11, 0x1b0, URZ, 0xc0, !UPT ;  /* 0x000001b00bff7892 */ /* 0x000ff2000f80c0ff */
[----:B------:R-:W-:Y:S05]  /*68f0*/  BRA.U !UP0, `(.L_x_113) ;  /* 0x00000001087c7547 */ /* 0x000fea000b800000 */
[----:B------:R-:W2:Y:S01]  /*6900*/  LDCU.64 UR8, c[0x4][0x80] ;  /* 0x01001000ff0877ac */ /* 0x000ea20008000a00 */
[----:B------:R-:W-:Y:S01]  /*6910*/  MOV R2, 0x0 ;  /* 0x0000000000027802 */ /* 0x000fe20000000f00 */
[----:B------:R-:W-:Y:S02]  /*6920*/  HFMA2 R12, -RZ, RZ, 0, 5.9604644775390625e-08 ;  /* 0x00000001ff0c7431 */ /* 0x000fe400000001ff */
[----:B------:R-:W-:Y:S01]  /*6930*/  IMAD.MOV.U32 R8, RZ, RZ, 0x70 ;  /* 0x00000070ff087424 */ /* 0x000fe200078e00ff */
[----:B------:R3:W4:Y:S01]  /*6940*/  LDC.64 R14, c[0x4][R2] ;  /* 0x01000000020e7b82 */ /* 0x0007220000000a00 */
[----:B------:R-:W1:Y:S01]  /*6950*/  LDCU.64 UR6, c[0x4][0x88] ;  /* 0x01001100ff0677ac */ /* 0x000e620008000a00 */
[----:B------:R-:W-:Y:S01]  /*6960*/  IMAD.MOV.U32 R13, RZ, RZ, RZ ;  /* 0x000000ffff0d7224 */ /* 0x000fe200078e00ff */
[----:B------:R-:W1:Y:S01]  /*6970*/  LDCU.64 UR4, c[0x4][0x8] ;  /* 0x01000100ff0477ac */ /* 0x000e620008000a00 */
[----:B--2---:R-:W-:Y:S01]  /*6980*/  MOV R5, UR9 ;  /* 0x0000000900057c02 */ /* 0x004fe20008000f00 */
[----:B------:R-:W-:Y:S01]  /*6990*/  IMAD.U32 R4, RZ, RZ, UR8 ;  /* 0x00000008ff047e24 */ /* 0x000fe2000f8e00ff */
[----:B-1----:R-:W-:Y:S01]  /*69a0*/  MOV R7, UR7 ;  /* 0x0000000700077c02 */ /* 0x002fe20008000f00 */
[----:B------:R-:W-:Y:S01]  /*69b0*/  IMAD.U32 R6, RZ, RZ, UR6 ;  /* 0x00000006ff067e24 */ /* 0x000fe2000f8e00ff */
[----:B------:R-:W-:Y:S01]  /*69c0*/  MOV R11, UR5 ;  /* 0x00000005000b7c02 */ /* 0x000fe20008000f00 */
[----:B------:R-:W-:Y:S02]  /*69d0*/  IMAD.U32 R10, RZ, RZ, UR4 ;  /* 0x00000004ff0a7e24 */ /* 0x000fe4000f8e00ff */
[----:B------:R-:W-:Y:S07]  /*69e0*/  LEPC R20, `(.L_x_114) ;  /* 0x000000001014794e */ /* 0x000fee0000000000 */
[----:B---345:R-:W-:Y:S05]  /*69f0*/  CALL.ABS.NOINC R14 ;  /* 0x000000000e007343 */ /* 0x038fea0003c00000 */
.L_x_114:
[----:B------:R-:W1:Y:S01]  /*6a00*/  LDCU.64 UR8, c[0x4][0x80] ;  /* 0x01001000ff0877ac */ /* 0x000e620008000a00 */
[----:B------:R-:W2:Y:S01]  /*6a10*/  LDC.64 R2, c[0x4][R2] ;  /* 0x0100000002027b82 */ /* 0x000ea20000000a00 */
[----:B------:R-:W-:Y:S02]  /*6a20*/  HFMA2 R12, -RZ, RZ, 0, 5.9604644775390625e-08 ;  /* 0x00000001ff0c7431 */ /* 0x000fe400000001ff */
[----:B------:R-:W-:Y:S02]  /*6a30*/  IMAD.MOV.U32 R8, RZ, RZ, 0x70 ;  /* 0x00000070ff087424 */ /* 0x000fe400078e00ff */
[----:B------:R-:W-:Y:S01]  /*6a40*/  IMAD.MOV.U32 R13, RZ, RZ, RZ ;  /* 0x000000ffff0d7224 */ /* 0x000fe200078e00ff */
[----:B------:R-:W3:Y:S01]  /*6a50*/  LDCU.64 UR6, c[0x4][0x88] ;  /* 0x01001100ff0677ac */ /* 0x000ee20008000a00 */
[----:B------:R-:W4:Y:S01]  /*6a60*/  LDCU.64 UR4, c[0x4][0x8] ;  /* 0x01000100ff0477ac */ /* 0x000f220008000a00 */
[----:B-1----:R-:W-:Y:S02]  /*6a70*/  MOV R4, UR8 ;  /* 0x0000000800047c02 */ /* 0x002fe40008000f00 */
[----:B------:R-:W-:Y:S02]  /*6a80*/  MOV R5, UR9 ;  /* 0x0000000900057c02 */ /* 0x000fe40008000f00 */
[----:B---3--:R-:W-:Y:S01]  /*6a90*/  MOV R7, UR7 ;  /* 0x0000000700077c02 */ /* 0x008fe20008000f00 */
[----:B------:R-:W-:Y:S01]  /*6aa0*/  IMAD.U32 R6, RZ, RZ, UR6 ;  /* 0x00000006ff067e24 */ /* 0x000fe2000f8e00ff */
[----:B----4-:R-:W-:Y:S01]  /*6ab0*/  MOV R11, UR5 ;  /* 0x00000005000b7c02 */ /* 0x010fe20008000f00 */
[----:B------:R-:W-:Y:S02]  /*6ac0*/  IMAD.U32 R10, RZ, RZ, UR4 ;  /* 0x00000004ff0a7e24 */ /* 0x000fe4000f8e00ff */
[----:B------:R-:W-:Y:S07]  /*6ad0*/  LEPC R20, `(.L_x_113) ;  /* 0x000000001014794e */ /* 0x000fee0000000000 */
[----:B--2---:R-:W-:Y:S05]  /*6ae0*/  CALL.ABS.NOINC R2 ;  /* 0x0000000002007343 */ /* 0x004fea0003c00000 */
.L_x_113:
[----:B------:R-:W-:Y:S02]  /*6af0*/  R2UR UR6, R59 ;  /* 0x000000003b0672ca */ /* 0x000fe400000e0000 */
[----:B------:R-:W-:Y:S02]  /*6b00*/  R2UR UR5, R70 ;  /* 0x00000000460572ca */ /* 0x000fe400000e0000 */
[----:B------:R-:W-:Y:S02]  /*6b10*/  R2UR UR4, R69 ;  /* 0x00000000450472ca */ /* 0x000fe400000e0000 */
[----:B------:R-:W-:Y:S02]  /*6b20*/  ISETP.NE.U32.AND P4, PT, R54, RZ, PT ;  /* 0x000000ff3600720c */ /* 0x000fe40003f85070 */
[----:B------:R-:W-:Y:S02]  /*6b30*/  ISETP.NE.U32.AND P2, PT, RZ, UR54, PT ;  /* 0x00000036ff007c0c */ /* 0x000fe4000bf45070 */
[----:B------:R-:W-:Y:S02]  /*6b40*/  ISETP.NE.AND.EX P4, PT, R55, RZ, PT, P4 ;  /* 0x000000ff3700720c */ /* 0x000fe40003f85340 */
[----:B------:R-:W-:Y:S01]  /*6b50*/  ISETP.NE.AND.EX P2, PT, RZ, UR55, PT, P2 ;  /* 0x00000037ff007c0c */ /* 0x000fe2000bf45320 */
[----:B------:R-:W-:Y:S02]  /*6b60*/  UISETP.NE.AND UP2, UPT, UR6, URZ, UPT ;  /* 0x000000ff0600728c */ /* 0x000fe4000bf45270 */
[----:B------:R-:W-:Y:S04]  /*6b70*/  UISETP.NE.U32.AND UP0, UPT, UR5, URZ, UPT ;  /* 0x000000ff0500728c */ /* 0x000fe8000bf05070 */
[----:B------:R-:W-:Y:S01]  /*6b80*/  UISETP.NE.AND.EX UP1, UPT, UR4, URZ, UPT, UP0 ;  /* 0x000000ff0400728c */ /* 0x000fe2000bf25300 */
[----:B------:R-:W-:Y:S01]  /*6b90*/  PLOP3.LUT P1, PT, PT, PT, UP2, 0x80, 0x8 ;  /* 0x000000000008781c */ /* 0x000fe20003f2f028 */
[----:B------:R-:W-:Y:S03]  /*6ba0*/  UPLOP3.LUT UP0, UPT, UPT, UPT, UPT, 0x40, 0x4 ;  /* 0x000000000004789c */ /* 0x000fe60003f0e870 */
[----:B------:R-:W-:Y:S06]  /*6bb0*/  @UP2 UPLOP3.LUT UP0, UPT, UPT, UPT, UP1, 0x80, 0x8 ;  /* 0x000000000008289c */ /* 0x000fec0003f0f010 */
[----:B------:R-:W-:Y:S01]  /*6bc0*/  PLOP3.LUT P0, PT, PT, PT, UP0, 0x80, 0x8 ;  /* 0x000000000008781c */ /* 0x000fe20003f0f008 */
[----:B------:R-:W-:Y:S01]  /*6bd0*/  @!UPT UIADD3 URZ, UPT, UPT, URZ, URZ, URZ ;  /* 0x000000fffffff290 */ /* 0x000fe2000fffe0ff */
[----:B------:R-:W-:Y:S11]  /*6be0*/  BRA.U !UP1, `(.L_x_115) ;  /* 0x0000000109407547 */ /* 0x000ff6000b800000 */
[----:B------:R-:W-:Y:S01]  /*6bf0*/  UISETP.NE.U32.AND UP0, UPT, UR54, URZ, UPT ;  /* 0x000000ff3600728c */ /* 0x000fe2000bf05070 */
[----:B------:R-:W-:Y:S01]  /*6c00*/  R2UR UR6, R70 ;  /* 0x00000000460672ca */ /* 0x000fe200000e0000 */
[----:B------:R-:W2:Y:S01]  /*6c10*/  LDCU.64 UR8, c[0x0][0x358] ;  /* 0x00006b00ff0877ac */ /* 0x000ea20008000a00 */
[----:B------:R-:W-:Y:S02]  /*6c20*/  HFMA2 R56, -RZ, RZ, 0, 5.9604644775390625e-08 ;  /* 0x00000001ff387431 */ /* 0x000fe400000001ff */
[----:B-1----:R-:W-:Y:S01]  /*6c30*/  IMAD.MOV.U32 R0, RZ, RZ, 0x1 ;  /* 0x00000001ff007424 */ /* 0x002fe200078e00ff */
[----:B------:R-:W-:Y:S06]  /*6c40*/  UISETP.NE.AND.EX UP0, UPT, UR55, URZ, UPT, UP0 ;  /* 0x000000ff3700728c */ /* 0x000fec000bf05300 */
[----:B------:R-:W-:Y:S05]  /*6c50*/  PLOP3.LUT P3, PT, PT, PT, UP0, 0x80, 0x8 ;  /* 0x000000000008781c */ /* 0x000fea0003f6f008 */
[----:B------:R-:W1:Y:S01]  /*6c60*/  @UP0 LDCU.64 UR4, c[0x0][0x888] ;  /* 0x00011100ff0407ac */ /* 0x000e620008000a00 */
[----:B------:R-:W-:Y:S07]  /*6c70*/  @UP0 UIMAD UR6, UR36, UR6, URZ ;  /* 0x00000006240602a4 */ /* 0x000fee000f8e02ff */
[----:B------:R-:W-:Y:S01]  /*6c80*/  @!P3 PRMT R56, R0, 0x7610, R56 ;  /* 0x000076100038b816 */ /* 0x000fe20000000038 */
[----:B-1----:R-:W-:Y:S06]  /*6c90*/  @UP0 UIMAD.WIDE UR4, UR6, 0x4, UR4 ;  /* 0x00000004060408a5 */ /* 0x002fec000f8e0204 */
[----:B------:R-:W-:Y:S02]  /*6ca0*/  IMAD.U32 R2, RZ, RZ, UR4 ;  /* 0x00000004ff027e24 */ /* 0x000fe4000f8e00ff */
[----:B------:R-:W-:Y:S03]  /*6cb0*/  IMAD.U32 R3, RZ, RZ, UR5 ;  /* 0x00000005ff037e24 */ /* 0x000fe6000f8e00ff */
[----:B------:R-:W1:Y:S02]  /*6cc0*/  @!UP0 LDCU UR4, c[0x0][0x880] ;  /* 0x00011000ff0487ac */ /* 0x000e640008000800 */
[----:B--2--5:R2:W5:Y:S02]  /*6cd0*/  @P3 LDG.E R27, desc[UR8][R2.64] ;  /* 0x00000008021b3981 */ /* 0x024564000c1e1900 */
[----:B-12---:R-:W-:Y:S02]  /*6ce0*/  @!P3 MOV R27, UR4 ;  /* 0x00000004001bbc02 */ /* 0x006fe40008000f00 */
.L_x_115:
[----:B------:R-:W-:Y:S05]  /*6cf0*/  @!P4 BRA `(.L_x_116) ;  /* 0x000000000024c947 */ /* 0x000fea0003800000 */
[----:B------:R-:W-:Y:S01]  /*6d00*/  ISETP.NE.U32.AND P3, PT, R52, RZ, PT ;  /* 0x000000ff3400720c */ /* 0x000fe20003f65070 */
[----:B------:R-:W2:Y:S03]  /*6d10*/  LDCU.64 UR4, c[0x0][0x358] ;  /* 0x00006b00ff0477ac */ /* 0x000ea60008000a00 */
[----:B------:R-:W-:Y:S11]  /*6d20*/  ISETP.NE.AND.EX P3, PT, R53, RZ, PT, P3 ;  /* 0x000000ff3500720c */ /* 0x000ff60003f65330 */
[----:B------:R-:W-:Y:S02]  /*6d30*/  @!UPT UIADD3 URZ, UPT, UPT, URZ, URZ, URZ ;  /* 0x000000fffffff290 */ /* 0x000fe4000fffe0ff */
[----:B------:R-:W3:Y:S01]  /*6d40*/  @P3 LDC.64 R2, c[0x0][0x8a8] ;  /* 0x00022a00ff023b82 */ /* 0x000ee20000000a00 */
[----:B-1----:R-:W-:Y:S04]  /*6d50*/  @P3 IMAD R0, R54, UR36, RZ ;  /* 0x0000002436003c24 */ /* 0x002fe8000f8e02ff */
[----:B---3--:R-:W-:Y:S05]  /*6d60*/  @P3 IMAD.WIDE R2, R0, 0x4, R2 ;  /* 0x0000000400023825 */ /* 0x008fea00078e0202 */
[----:B--2--5:R2:W5:Y:S02]  /*6d70*/  @P3 LDG.E R24, desc[UR4][R2.64] ;  /* 0x0000000402183981 */ /* 0x024564000c1e1900 */
[----:B--2---:R-:W3:Y:S02]  /*6d80*/  @!P3 LDC R24, c[0x0][0x8a0] ;  /* 0x00022800ff18bb82 */ /* 0x004ee40000000800 */
.L_x_116:
[----:B-----5:R-:W-:Y:S01]  /*6d90*/  FSETP.NEU.AND P3, PT, R27, RZ, PT ;  /* 0x000000ff1b00720b */ /* 0x020fe20003f6d000 */
[----:B------:R-:W-:Y:S01]  /*6da0*/  ULOP3.LUT UR4, UR52, 0x1, URZ, 0x3c, !UPT ;  /* 0x0000000134047892 */ /* 0x000fe2000f8e3cff */
[----:B------:R-:W-:Y:S01]  /*6db0*/  SEL R5, RZ, 0xffffffff, P2 ;  /* 0xffffffffff057807 */ /* 0x000fe20001000000 */
[----:B------:R-:W-:Y:S01]  /*6dc0*/  IMAD.U32 R76, RZ, RZ, UR48 ;  /* 0x00000030ff4c7e24 */ /* 0x000fe2000f8e00ff */
[----:B------:R-:W-:Y:S01]  /*6dd0*/  @P1 LOP3.LUT P2, RZ, R56, 0xff, RZ, 0xc0, !PT ;  /* 0x000000ff38ff1812 */ /* 0x000fe2000784c0ff */
[----:B------:R-:W-:Y:S01]  /*6de0*/  IMAD.SHL.U32 R74, R63, 0x10, RZ ;  /* 0x000000103f4a7824 */ /* 0x000fe200078e00ff */
[----:B------:R-:W-:Y:S01]  /*6df0*/  @P1 SEL R2, RZ, 0xffffffff, P3 ;  /* 0xffffffffff021807 */ /* 0x000fe20001800000 */
[----:B------:R-:W-:Y:S01]  /*6e00*/  IMAD.U32 R79, RZ, RZ, UR4 ;  /* 0x00000004ff4f7e24 */ /* 0x000fe2000f8e00ff */
[----:B------:R-:W-:Y:S01]  /*6e10*/  LEA R72, R22, UR49, 0x3 ;  /* 0x0000003116487c11 */ /* 0x000fe2000f8e18ff */
[----:B------:R-:W-:Y:S01]  /*6e20*/  IMAD.SHL.U32 R76, R76, 0x2000, RZ ;  /* 0x000020004c4c7824 */ /* 0x000fe200078e00ff */
[----:B------:R-:W-:Y:S01]  /*6e30*/  @P0 SEL R2, R5, R2, !P2 ;  /* 0x0000000205020207 */ /* 0x000fe20005000000 */
[----:B------:R-:W-:Y:S01]  /*6e40*/  IMAD.SHL.U32 R73, R62, 0x10, RZ ;  /* 0x000000103e497824 */ /* 0x000fe200078e00ff */
[----:B------:R-:W-:Y:S01]  /*6e50*/  SHF.L.U32 R3, R65, 0x1f, RZ ;  /* 0x0000001f41037819 */ /* 0x000fe200000006ff */
[----:B------:R-:W-:Y:S01]  /*6e60*/  IMAD.IADD R75, R67, 0x1, R76 ;  /* 0x00000001434b7824 */ /* 0x000fe200078e024c */
[----:B------:R-:W-:Y:S01]  /*6e70*/  @P1 LOP3.LUT R2, R2, 0x1, RZ, 0xc0, !PT ;  /* 0x0000000102021812 */ /* 0x000fe200078ec0ff */
[----:B------:R-:W-:Y:S01]  /*6e80*/  BSSY B1, `(.L_x_117) ;  /* 0x0000039000017945 */ /* 0x000fe20003800000 */
[----:B------:R-:W-:Y:S01]  /*6e90*/  PLOP3.LUT P2, PT, PT, PT, UP1, 0x80, 0x8 ;  /* 0x000000000008781c */ /* 0x000fe20003f4f018 */
[----:B------:R-:W-:Y:S01]  /*6ea0*/  IMAD.IADD R35, R75, 0x1, R74 ;  /* 0x000000014b237824 */ /* 0x000fe200078e024a */
[----:B------:R-:W-:Y:S01]  /*6eb0*/  ISETP.NE.U32.OR P5, PT, R2, 0x1, !P1 ;  /* 0x000000010200780c */ /* 0x000fe20004fa5470 */
[----:B------:R-:W-:Y:S01]  /*6ec0*/  IMAD.U32 R2, RZ, RZ, UR48 ;  /* 0x00000030ff027e24 */ /* 0x000fe2000f8e00ff */
[----:B------:R-:W-:Y:S01]  /*6ed0*/  LOP3.LUT P4, R60, R56, 0xff, RZ, 0xc0, !PT ;  /* 0x000000ff383c7812 */ /* 0x000fe2000788c0ff */
[----:B------:R-:W-:Y:S01]  /*6ee0*/  IMAD.MOV.U32 R78, RZ, RZ, 0x1 ;  /* 0x00000001ff4e7424 */ /* 0x000fe200078e00ff */
[----:B------:R-:W-:Y:S01]  /*6ef0*/  P2R R71, PR, RZ, 0x20 ;  /* 0x00000020ff477803 */ /* 0x000fe20000000000 */
[----:B------:R-:W-:Y:S01]  /*6f00*/  IMAD R25, R22, 0x20, R23 ;  /* 0x0000002016197824 */ /* 0x000fe200078e0217 */
[----:B-1----:R-:W-:Y:S01]  /*6f10*/  LEA R0, R2, UR49, 0x3 ;  /* 0x0000003102007c11 */ /* 0x002fe2000f8e18ff */
[----:B------:R-:W-:Y:S01]  /*6f20*/  IMAD.U32 R77, RZ, RZ, UR48 ;  /* 0x00000030ff4d7e24 */ /* 0x000fe2000f8e00ff */
[----:B------:R-:W-:Y:S02]  /*6f30*/  SEL R2, RZ, 0xffffffff, P3 ;  /* 0xffffffffff027807 */ /* 0x000fe40001800000 */
[----:B------:R-:W-:Y:S02]  /*6f40*/  CS2R R38, SRZ ;  /* 0x0000000000267805 */ /* 0x000fe4000001ff00 */
[----:B------:R-:W-:Y:S02]  /*6f50*/  CS2R R36, SRZ ;  /* 0x0000000000247805 */ /* 0x000fe4000001ff00 */
[----:B------:R-:W-:Y:S02]  /*6f60*/  CS2R R42, SRZ ;  /* 0x00000000002a7805 */ /* 0x000fe4000001ff00 */
[----:B------:R-:W-:Y:S02]  /*6f70*/  @P2 SEL R2, R5, R2, !P4 ;  /* 0x0000000205022207 */ /* 0x000fe40006000000 */
[----:B------:R-:W-:Y:S02]  /*6f80*/  CS2R R40, SRZ ;  /* 0x0000000000287805 */ /* 0x000fe4000001ff00 */
[----:B------:R-:W-:Y:S02]  /*6f90*/  @P5 SHF.L.U32 R7, R79, 0x1f, RZ ;  /* 0x0000001f4f075819 */ /* 0x000fe400000006ff */
[----:B------:R-:W-:Y:S02]  /*6fa0*/  CS2R R46, SRZ ;  /* 0x00000000002e7805 */ /* 0x000fe4000001ff00 */
[----:B------:R-:W-:Y:S02]  /*6fb0*/  LOP3.LUT R2, R2, 0x1, RZ, 0xc0, !PT ;  /* 0x0000000102027812 */ /* 0x000fe400078ec0ff */
[----:B------:R-:W-:Y:S01]  /*6fc0*/  CS2R R44, SRZ ;  /* 0x00000000002c7805 */ /* 0x000fe2000001ff00 */
[----:B------:R-:W1:Y:S01]  /*6fd0*/  @P5 SYNCS.PHASECHK.TRANS64.TRYWAIT P1, [R0+URZ+0x100], R7 ;  /* 0x00010007000055a7 */ /* 0x000e6200080211ff */
[----:B------:R-:W-:Y:S02]  /*6fe0*/  CS2R R50, SRZ ;  /* 0x0000000000327805 */ /* 0x000fe4000001ff00 */
[----:B------:R-:W-:Y:S02]  /*6ff0*/  ISETP.NE.U32.AND P2, PT, R2, 0x1, PT ;  /* 0x000000010200780c */ /* 0x000fe40003f45070 */
[----:B------:R-:W-:Y:S01]  /*7000*/  CS2R R48, SRZ ;  /* 0x0000000000307805 */ /* 0x000fe2000001ff00 */
[----:B------:R-:W-:Y:S01]  /*7010*/  IMAD.IADD R34, R75, 0x1, R73 ;  /* 0x000000014b227824 */ /* 0x000fe200078e0249 */
[----:B------:R-:W-:Y:S01]  /*7020*/  P2R R80, PR, RZ, 0x4 ;  /* 0x00000004ff507803 */ /* 0x000fe20000000000 */
[----:B------:R-:W-:Y:S01]  /*7030*/  IMAD.IADD R32, R66, 0x1, R35 ;  /* 0x0000000142207824 */ /* 0x000fe200078e0223 */
[----:B------:R2:W4:Y:S01]  /*7040*/  SYNCS.PHASECHK.TRANS64.TRYWAIT P0, [R72+URZ+0x160], R3 ;  /* 0x00016003480075a7 */ /* 0x00052200080011ff */
[----:B-1----:R-:W-:Y:S01]  /*7050*/  @P5 SEL R78, RZ, 0x1, !P1 ;  /* 0x00000001ff4e5807 */ /* 0x002fe20004800000 */
[----:B--2---:R-:W-:Y:S06]  /*7060*/  @!P5 BRA `(.L_x_118) ;  /* 0x000000000068d947 */ /* 0x004fec0003800000 */
[----:B------:R-:W-:Y:S01]  /*7070*/  ISETP.NE.AND P1, PT, R78, RZ, PT ;  /* 0x000000ff4e00720c */ /* 0x000fe20003f25270 */
[----:B------:R-:W-:Y:S01]  /*7080*/  BSSY B0, `(.L_x_119) ;  /* 0x000000d000007945 */ /* 0x000fe20003800000 */
[----:B------:R-:W-:Y:S02]  /*7090*/  CS2R R50, SRZ ;  /* 0x0000000000327805 */ /* 0x000fe4000001ff00 */
[----:B------:R-:W-:Y:S02]  /*70a0*/  CS2R R48, SRZ ;  /* 0x0000000000307805 */ /* 0x000fe4000001ff00 */
[----:B------:R-:W-:Y:S02]  /*70b0*/  CS2R R46, SRZ ;  /* 0x00000000002e7805 */ /* 0x000fe4000001ff00 */
[----:B------:R-:W-:Y:S02]  /*70c0*/  CS2R R44, SRZ ;  /* 0x00000000002c7805 */ /* 0x000fe4000001ff00 */
[----:B------:R-:W-:Y:S02]  /*70d0*/  CS2R R42, SRZ ;  /* 0x00000000002a7805 */ /* 0x000fe4000001ff00 */
[----:B------:R-:W-:Y:S02]  /*70e0*/  CS2R R40, SRZ ;  /* 0x0000000000287805 */ /* 0x000fe4000001ff00 */
[----:B------:R-:W-:Y:S02]  /*70f0*/  CS2R R38, SRZ ;  /* 0x0000000000267805 */ /* 0x000fe4000001ff00 */
[----:B------:R-:W-:Y:S01]  /*7100*/  CS2R R36, SRZ ;  /* 0x0000000000247805 */ /* 0x000fe2000001ff00 */
[----:B------:R-:W-:Y:S06]  /*7110*/  @P1 BRA `(.L_x_120) ;  /* 0x00000000000c1947 */ /* 0x000fec0003800000 */
[----:B------:R-:W-:Y:S04]  /*7120*/  SHF.L.U32 R5, R79, 0x1f, RZ ;  /* 0x0000001f4f057819 */ /* 0x000fe800000006ff */
[----:B------:R-:W1:Y:S02]  /*7130*/  SYNCS.PHASECHK.TRANS64.TRYWAIT P1, [R0+URZ+0x100], R5 ;  /* 0x00010005000075a7 */ /* 0x000e6400080211ff */
[----:B-1----:R-:W-:Y:S05]  /*7140*/  @!P1 BRA `(.L_x_121) ;  /* 0x00000024007c9947 */ /* 0x002fea0003800000 */
.L_x_120:
[----:B------:R-:W-:Y:S05]  /*7150*/  BSYNC B0 ;  /* 0x0000000000007941 */ /* 0x000fea0003800000 */
.L_x_119:
[----:B------:R-:W-:Y:S01]  /*7160*/  ISETP.NE.AND P1, PT, R80, RZ, PT ;  /* 0x000000ff5000720c */ /* 0x000fe20003f25270 */
[----:B------:R-:W-:Y:S04]  /*7170*/  UIADD3 UR4, UPT, UPT, UR48, 0x1, URZ ;  /* 0x0000000130047890 */ /* 0x000fe8000fffe0ff */
[----:B------:R-:W-:Y:S04]  /*7180*/  UISETP.NE.AND UP0, UPT, UR4, 0x3, UPT ;  /* 0x000000030400788c */ /* 0x000fe8000bf05270 */
[----:B------:R-:W-:Y:S02]  /*7190*/  USEL UR5, URZ, 0x1, UP0 ;  /* 0x00000001ff057887 */ /* 0x000fe40008000000 */
[----:B------:R-:W-:Y:S02]  /*71a0*/  USEL UR4, UR4, URZ, UP0 ;  /* 0x000000ff04047287 */ /* 0x000fe40008000000 */
[----:B------:R2:W1:Y:S02]  /*71b0*/  @P1 LDS.128 R48, [R75] ;  /* 0x000000004b301984 */ /* 0x0004640000000c00 */
[----:B------:R-:W-:Y:S02]  /*71c0*/  LOP3.LUT R79, R79, UR5, RZ, 0x3c, !PT ;  /* 0x000000054f4f7c12 */ /* 0x000fe4000f8e3cff */
[----:B------:R2:W1:Y:S01]  /*71d0*/  @P1 LDS.128 R44, [R35+0x10] ;  /* 0x00001000232c1984 */ /* 0x0004620000000c00 */
[----:B------:R-:W-:Y:S03]  /*71e0*/  IMAD.U32 R77, RZ, RZ, UR4 ;  /* 0x00000004ff4d7e24 */ /* 0x000fe6000f8e00ff */
[----:B------:R2:W1:Y:S04]  /*71f0*/  @P1 LDS.128 R40, [R34+0x20] ;  /* 0x0000200022281984 */ /* 0x0004680000000c00 */
[----:B------:R2:W1:Y:S02]  /*7200*/  @P1 LDS.128 R36, [R32+0x10] ;  /* 0x0000100020241984 */ /* 0x0004640000000c00 */
.L_x_118:
[----:B------:R-:W-:Y:S05]  /*7210*/  BSYNC B1 ;  /* 0x0000000000017941 */ /* 0x000fea0003800000 */
.L_x_117:
[----:B-1----:R-:W-:Y:S04]  /*7220*/  SHF.R.U32.HI R0, RZ, 0x15, R25 ;  /* 0x00000015ff007819 */ /* 0x002fe80000011619 */
[----:B------:R-:W-:Y:S01]  /*7230*/  LOP3.LUT P1, RZ, R0, 0x3, R57, 0x48, !PT ;  /* 0x0000000300ff7812 */ /* 0x000fe20007824839 */
[----:B------:R-:W-:Y:S01]  /*7240*/  @!UPT UIADD3 URZ, UPT, UPT, URZ, URZ, URZ ;  /* 0x000000fffffff290 */ /* 0x000fe2000fffe0ff */
[----:B----4-:R-:W-:Y:S11]  /*7250*/  @P0 BRA `(.L_x_122) ;  /* 0x0000000000080947 */ /* 0x010ff60003800000 */
[----:B------:R-:W1:Y:S02]  /*7260*/  SYNCS.PHASECHK.TRANS64.TRYWAIT P0, [R72+URZ+0x160], R3 ;  /* 0x00016003480075a7 */ /* 0x000e6400080011ff */
[----:B-1----:R-:W-:Y:S05]  /*7270*/  @!P0 BRA `(.L_x_123) ;  /* 0x0000002400448947 */ /* 0x002fea0003800000 */
.L_x_122:
[----:B------:R-:W-:Y:S05]  /*7280*/  @!P1 BRA `(.L_x_124) ;  /* 0x0000000000409947 */ /* 0x000fea0003800000 */
[----:B------:R-:W4:Y:S01]  /*7290*/  LDCU.64 UR8, c[0x4][0x70] ;  /* 0x01000e00ff0877ac */ /* 0x000f220008000a00 */
[----:B-1----:R-:W-:Y:S01]  /*72a0*/  MOV R3, 0x0 ;  /* 0x0000000000037802 */ /* 0x002fe20000000f00 */
[----:B------:R-:W-:Y:S02]  /*72b0*/  HFMA2 R12, -RZ, RZ, 0, 5.9604644775390625e-08 ;  /* 0x00000001ff0c7431 */ /* 0x000fe400000001ff */
[----:B------:R-:W-:Y:S02]  /*72c0*/  IMAD.MOV.U32 R8, RZ, RZ, 0x192 ;  /* 0x00000192ff087424 */ /* 0x000fe400078e00ff */
[----:B------:R-:W-:Y:S01]  /*72d0*/  IMAD.MOV.U32 R13, RZ, RZ, RZ ;  /* 0x000000ffff0d7224 */ /* 0x000fe200078e00ff */
[----:B------:R-:W1:Y:S01]  /*72e0*/  LDCU.64 UR6, c[0x4][0x78] ;  /* 0x01000f00ff0677ac */ /* 0x000e620008000a00 */
[----:B------:R-:W2:Y:S01]  /*72f0*/  LDC.64 R2, c[0x4][R3] ;  /* 0x0100000003027b82 */ /* 0x000ea20000000a00 */
[----:B------:R-:W5:Y:S01]  /*7300*/  LDCU.64 UR4, c[0x4][0x10] ;  /* 0x01000200ff0477ac */ /* 0x000f620008000a00 */
[----:B----4-:R-:W-:Y:S01]  /*7310*/  MOV R5, UR9 ;  /* 0x0000000900057c02 */ /* 0x010fe20008000f00 */
[----:B------:R-:W-:Y:S01]  /*7320*/  IMAD.U32 R4, RZ, RZ, UR8 ;  /* 0x00000008ff047e24 */ /* 0x000fe2000f8e00ff */
[----:B-1----:R-:W-:Y:S01]  /*7330*/  MOV R7, UR7 ;  /* 0x0000000700077c02 */ /* 0x002fe20008000f00 */
[----:B------:R-:W-:Y:S01]  /*7340*/  IMAD.U32 R6, RZ, RZ, UR6 ;  /* 0x00000006ff067e24 */ /* 0x000fe2000f8e00ff */
[----:B-----5:R-:W-:Y:S01]  /*7350*/  MOV R11, UR5 ;  /* 0x00000005000b7c02 */ /* 0x020fe20008000f00 */
[----:B------:R-:W-:Y:S02]  /*7360*/  IMAD.U32 R10, RZ, RZ, UR4 ;  /* 0x00000004ff0a7e24 */ /* 0x000fe4000f8e00ff */
[----:B------:R-:W-:Y:S07]  /*7370*/  LEPC R20, `(.L_x_124) ;  /* 0x000000001014794e */ /* 0x000fee0000000000 */
[----:B--23--:R-:W-:Y:S05]  /*7380*/  CALL.ABS.NOINC R2 ;  /* 0x0000000002007343 */ /* 0x00cfea0003c00000 */
.L_x_124:
[----:B------:R-:W-:Y:S01]  /*7390*/  LOP3.LUT R20, R48, 0xffffe000, RZ, 0xc0, !PT ;  /* 0xffffe00030147812 */ /* 0x000fe200078ec0ff */
[----:B------:R-:W-:Y:S05]  /*73a0*/  WARPSYNC.ALL ;  /* 0x0000000000007948 */ /* 0x000fea0003800000 */
[----:B------:R-:W-:Y:S01]  /*73b0*/  R2UR UR4, R25 ;  /* 0x00000000190472ca */ /* 0x000fe200000e0000 */
[----:B------:R-:W-:Y:S01]  /*73c0*/  BSSY.RECONVERGENT B0, `(.L_x_125) ;  /* 0x000005c000007945 */ /* 0x000fe20003800200 */
[----:B------:R-:W-:Y:S02]  /*73d0*/  LOP3.LUT R21, R49, 0xffffe000, RZ, 0xc0, !PT ;  /* 0xffffe00031157812 */ /* 0x000fe400078ec0ff */
[----:B------:R-:W-:Y:S02]  /*73e0*/  LOP3.LUT R26, R50, 0xffffe000, RZ, 0xc0, !PT ;  /* 0xffffe000321a7812 */ /* 0x000fe400078ec0ff */
[----:B------:R-:W-:Y:S02]  /*73f0*/  LOP3.LUT R33, R44, 0xffffe000, RZ, 0xc0, !PT ;  /* 0xffffe0002c217812 */ /* 0x000fe400078ec0ff */
[----:B------:R-:W-:Y:S05]  /*7400*/  ISETP.NE.AND P0, PT, R68, RZ, PT ;  /* 0x000000ff4400720c */ /* 0x000fea0003f05270 */
[----:B------:R-:W3:Y:S02]  /*7410*/  LDTM.x16 R4, tmem[UR4] ;  /* 0x00000004000479ee */ /* 0x000ee40008240000 */
[C---:B---3--:R-:W-:Y:S01]  /*7420*/  FMUL R0, R24.reuse, R4 ;  /* 0x0000000418007220 */ /* 0x048fe20000400000 */
[C---:B------:R-:W-:Y:S01]  /*7430*/  FMUL R2, R24.reuse, R5 ;  /* 0x0000000518027220 */ /* 0x040fe20000400000 */
[C---:B-1----:R-:W-:Y:S01]  /*7440*/  FMUL R3, R24.reuse, R6 ;  /* 0x0000000618037220 */ /* 0x042fe20000400000 */
[----:B------:R-:W-:Y:S01]  /*7450*/  FMUL R7, R24, R7 ;  /* 0x0000000718077220 */ /* 0x000fe20000400000 */
[----:B------:R-:W-:Y:S01]  /*7460*/  FFMA R28, R27, R20, R0 ;  /* 0x000000141b1c7223 */ /* 0x000fe20000000000 */
[----:B------:R-:W-:Y:S01]  /*7470*/  LOP3.LUT R20, R51, 0xffffe000, RZ, 0xc0, !PT ;  /* 0xffffe00033147812 */ /* 0x000fe200078ec0ff */
[C---:B------:R-:W-:Y:S01]  /*7480*/  FFMA R29, R27.reuse, R21, R2 ;  /* 0x000000151b1d7223 */ /* 0x040fe20000000002 */
[----:B------:R-:W-:Y:S01]  /*7490*/  LOP3.LUT R21, R46, 0xffffe000, RZ, 0xc0, !PT ;  /* 0xffffe0002e157812 */ /* 0x000fe200078ec0ff */
[----:B------:R-:W-:Y:S01]  /*74a0*/  FFMA R30, R27, R26, R3 ;  /* 0x0000001a1b1e7223 */ /* 0x000fe20000000003 */
[----:B------:R-:W-:Y:S01]  /*74b0*/  LOP3.LUT R26, R45, 0xffffe000, RZ, 0xc0, !PT ;  /* 0xffffe0002d1a7812 */ /* 0x000fe200078ec0ff */
[----:B------:R-:W-:Y:S01]  /*74c0*/  FFMA R31, R27, R20, R7 ;  /* 0x000000141b1f7223 */ /* 0x000fe20000000007 */
[----:B------:R-:W-:Y:S01]  /*74d0*/  LOP3.LUT R20, R47, 0xffffe000, RZ, 0xc0, !PT ;  /* 0xffffe0002f147812 */ /* 0x000fe200078ec0ff */
[C---:B------:R-:W-:Y:S01]  /*74e0*/  FMUL R4, R24.reuse, R8 ;  /* 0x0000000818047220 */ /* 0x040fe20000400000 */
[----:B------:R-:W-:Y:S01]  /*74f0*/  F2FP.TF32.F32.PACK_B R28, R28 ;  /* 0x0000001cff1c723e */ /* 0x000fe200024050ff */
[C---:B------:R-:W-:Y:S01]  /*7500*/  FMUL R5, R24.reuse, R9 ;  /* 0x0000000918057220 */ /* 0x040fe20000400000 */
[----:B------:R-:W-:Y:S01]  /*7510*/  F2FP.TF32.F32.PACK_B R29, R29 ;  /* 0x0000001dff1d723e */ /* 0x000fe200024050ff */
[C---:B------:R-:W-:Y:S01]  /*7520*/  FMUL R6, R24.reuse, R10 ;  /* 0x0000000a18067220 */ /* 0x040fe20000400000 */
[----:B------:R-:W-:Y:S01]  /*7530*/  FMUL R11, R24, R11 ;  /* 0x0000000b180b7220 */ /* 0x000fe20000400000 */
[----:B------:R-:W-:Y:S01]  /*7540*/  F2FP.TF32.F32.PACK_B R30, R30 ;  /* 0x0000001eff1e723e */ /* 0x000fe200024050ff */
[C---:B------:R-:W-:Y:S01]  /*7550*/  FFMA R4, R27.reuse, R33, R4 ;  /* 0x000000211b047223 */ /* 0x040fe20000000004 */
[----:B------:R-:W-:Y:S01]  /*7560*/  F2FP.TF32.F32.PACK_B R31, R31 ;  /* 0x0000001fff1f723e */ /* 0x000fe200024050ff */
[C---:B------:R-:W-:Y:S01]  /*7570*/  FFMA R5, R27.reuse, R26, R5 ;  /* 0x0000001a1b057223 */ /* 0x040fe20000000005 */
[C---:B------:R-:W-:Y:S01]  /*7580*/  FFMA R6, R27.reuse, R21, R6 ;  /* 0x000000151b067223 */ /* 0x040fe20000000006 */
[----:B------:R-:W-:Y:S01]  /*7590*/  FFMA R7, R27, R20, R11 ;  /* 0x000000141b077223 */ /* 0x000fe2000000000b */
[----:B------:R-:W-:Y:S01]  /*75a0*/  LOP3.LUT R33, R40, 0xffffe000, RZ, 0xc0, !PT ;  /* 0xffffe00028217812 */ /* 0x000fe200078ec0ff */
[----:B------:R1:W-:Y:S01]  /*75b0*/  STS.128 [R75], R28 ;  /* 0x0000001c4b007388 */ /* 0x0003e20000000c00 */
[----:B------:R-:W-:Y:S01]  /*75c0*/  LOP3.LUT R26, R41, 0xffffe000, RZ, 0xc0, !PT ;  /* 0xffffe000291a7812 */ /* 0x000fe200078ec0ff */
[C---:B------:R-:W-:Y:S01]  /*75d0*/  FMUL R8, R24.reuse, R12 ;  /* 0x0000000c18087220 */ /* 0x040fe20000400000 */
[----:B------:R-:W-:Y:S01]  /*75e0*/  FMUL R9, R24, R13 ;  /* 0x0000000d18097220 */ /* 0x000fe20000400000 */
[----:B------:R-:W-:Y:S01]  /*75f0*/  LOP3.LUT R21, R42, 0xffffe000, RZ, 0xc0, !PT ;  /* 0xffffe0002a157812 */ /* 0x000fe200078ec0ff */
[C---:B------:R-:W-:Y:S01]  /*7600*/  FMUL R10, R24.reuse, R14 ;  /* 0x0000000e180a7220 */ /* 0x040fe20000400000 */
[----:B------:R-:W-:Y:S01]  /*7610*/  LOP3.LUT R20, R43, 0xffffe000, RZ, 0xc0, !PT ;  /* 0xffffe0002b147812 */ /* 0x000fe200078ec0ff */
[----:B------:R-:W-:Y:S01]  /*7620*/  FMUL R15, R24, R15 ;  /* 0x0000000f180f7220 */ /* 0x000fe20000400000 */
[----:B------:R-:W-:Y:S01]  /*7630*/  F2FP.TF32.F32.PACK_B R4, R4 ;  /* 0x00000004ff04723e */ /* 0x000fe200024050ff */
[C---:B------:R-:W-:Y:S01]  /*7640*/  FFMA R8, R27.reuse, R33, R8 ;  /* 0x000000211b087223 */ /* 0x040fe20000000008 */
[----:B------:R-:W-:Y:S01]  /*7650*/  F2FP.TF32.F32.PACK_B R5, R5 ;  /* 0x00000005ff05723e */ /* 0x000fe200024050ff */
[C---:B------:R-:W-:Y:S01]  /*7660*/  FFMA R9, R27.reuse, R26, R9 ;  /* 0x0000001a1b097223 */ /* 0x040fe20000000009 */
[----:B------:R-:W-:Y:S01]  /*7670*/  F2FP.TF32.F32.PACK_B R6, R6 ;  /* 0x00000006ff06723e */ /* 0x000fe200024050ff */
[C---:B------:R-:W-:Y:S01]  /*7680*/  FFMA R10, R27.reuse, R21, R10 ;  /* 0x000000151b0a7223 */ /* 0x040fe2000000000a */
[----:B------:R-:W-:Y:S01]  /*7690*/  F2FP.TF32.F32.PACK_B R7, R7 ;  /* 0x00000007ff07723e */ /* 0x000fe200024050ff */
[----:B------:R-:W-:Y:S01]  /*76a0*/  FFMA R11, R27, R20, R15 ;  /* 0x000000141b0b7223 */ /* 0x000fe2000000000f */
[----:B------:R-:W-:Y:S01]  /*76b0*/  LOP3.LUT R33, R36, 0xffffe000, RZ, 0xc0, !PT ;  /* 0xffffe00024217812 */ /* 0x000fe200078ec0ff */
[C---:B------:R-:W-:Y:S01]  /*76c0*/  FMUL R12, R24.reuse, R16 ;  /* 0x00000010180c7220 */ /* 0x040fe20000400000 */
[----:B------:R-:W-:Y:S01]  /*76d0*/  LOP3.LUT R26, R37, 0xffffe000, RZ, 0xc0, !PT ;  /* 0xffffe000251a7812 */ /* 0x000fe200078ec0ff */
[----:B------:R1:W-:Y:S01]  /*76e0*/  STS.128 [R35+0x10], R4 ;  /* 0x0000100423007388 */ /* 0x0003e20000000c00 */
        /* <DEDUP_REMOVED lines=13> */
[----:B------:R-:W-:Y:S02]  /*77c0*/  F2FP.TF32.F32.PACK_B R12, R12 ;  /* 0x0000000cff0c723e */ /* 0x000fe400024050ff */
[----:B------:R-:W-:Y:S01]  /*77d0*/  F2FP.TF32.F32.PACK_B R13, R13 ;  /* 0x0000000dff0d723e */ /* 0x000fe200024050ff */
[----:B------:R1:W-:Y:S01]  /*77e0*/  STS.128 [R34+0x20], R8 ;  /* 0x0000200822007388 */ /* 0x0003e20000000c00 */
[----:B------:R-:W-:Y:S02]  /*77f0*/  F2FP.TF32.F32.PACK_B R14, R14 ;  /* 0x0000000eff0e723e */ /* 0x000fe400024050ff */
[----:B------:R-:W-:Y:S05]  /*7800*/  F2FP.TF32.F32.PACK_B R15, R15 ;  /* 0x0000000fff0f723e */ /* 0x000fea00024050ff */
[----:B------:R1:W-:Y:S01]  /*7810*/  STS.128 [R32+0x10], R12 ;  /* 0x0000100c20007388 */ /* 0x0003e20000000c00 */
[----:B------:R-:W-:Y:S01]  /*7820*/  @!PT LDS RZ, [RZ] ;  /* 0x00000000fffff984 */ /* 0x000fe20000000800 */
[----:B------:R-:W-:Y:S01]  /*7830*/  @!PT LDS RZ, [RZ] ;  /* 0x00000000fffff984 */ /* 0x000fe20000000800 */
[----:B------:R-:W-:Y:S01]  /*7840*/  @!PT LDS RZ, [RZ] ;  /* 0x00000000fffff984 */ /* 0x000fe20000000800 */
[----:B------:R-:W-:Y:S01]  /*7850*/  @!PT LDS RZ, [RZ] ;  /* 0x00000000fffff984 */ /* 0x000fe20000000800 */
[----:B------:R3:W-:Y:S07]  /*7860*/  MEMBAR.ALL.CTA ;  /* 0x0000000000007992 */ /* 0x0007ee0000008000 */
[----:B---3--:R-:W3:Y:S02]  /*7870*/  FENCE.VIEW.ASYNC.S ;  /* 0x00000000000073c6 */ /* 0x008ee40000000000 */
[----:B---3--:R-:W-:Y:S06]  /*7880*/  BAR.SYNC.DEFER_BLOCKING 0x1, 0x80 ;  /* 0x0042000000007b1d */ /* 0x008fec0000010000 */
[----:B------:R-:W-:Y:S05]  /*7890*/  @P0 BRA `(.L_x_126) ;  /* 0x0000000000380947 */ /* 0x000fea0003800000 */
[----:B------:R-:W3:Y:S01]  /*78a0*/  LDCU.64 UR6, c[0x0][0x348] ;  /* 0x00006900ff0677ac */ /* 0x000ee20008000a00 */
[----:B------:R-:W-:Y:S01]  /*78b0*/  R2UR UR5, R76 ;  /* 0x000000004c0572ca */ /* 0x000fe200000e0000 */
[----:B------:R-:W-:Y:S01]  /*78c0*/  UMOV UR47, UR36 ;  /* 0x00000024002f7c82 */ /* 0x000fe20008000000 */
[----:B------:R-:W-:Y:S01]  /*78d0*/  UIADD3 UR9, UPT, UPT, UR45, 0x20, URZ ;  /* 0x000000202d097890 */ /* 0x000fe2000fffe0ff */
[----:B------:R-:W-:Y:S01]  /*78e0*/  UMOV UR10, UR46 ;  /* 0x0000002e000a7c82 */ /* 0x000fe20008000000 */
[----:B------:R-:W-:Y:S09]  /*78f0*/  UMOV UR11, UR36 ;  /* 0x00000024000b7c82 */ /* 0x000ff20008000000 */
[----:B------:R-:W-:Y:S02]  /*7900*/  UIADD3 UR5, UPT, UPT, UR49, UR5, URZ ;  /* 0x0000000531057290 */ /* 0x000fe4000fffe0ff */
[----:B---3--:R-:W-:Y:S02]  /*7910*/  UIADD3 UR4, UP0, UPT, UR6, 0x680, URZ ;  /* 0x0000068006047890 */ /* 0x008fe4000ff1e0ff */
[----:B------:R-:W-:Y:S02]  /*7920*/  UIADD3 UR44, UPT, UPT, UR5, 0x200, URZ ;  /* 0x00000200052c7890 */ /* 0x000fe4000fffe0ff */
[----:B------:R-:W-:Y:S02]  /*7930*/  UIADD3 UR8, UPT, UPT, UR5, 0x1200, URZ ;  /* 0x0000120005087890 */ /* 0x000fe4000fffe0ff */
[----:B------:R-:W-:Y:S09]  /*7940*/  UIADD3.X UR5, UPT, UPT, URZ, UR7, URZ, UP0, !UPT ;  /* 0x00000007ff057290 */ /* 0x000ff200087fe4ff */
[----:B------:R3:W-:Y:S01]  /*7950*/  UTMASTG.3D [UR44], [UR4] ;  /* 0x0000002c040073b5 */ /* 0x0007e20008010000 */
[----:B------:R3:W-:Y:S02]  /*7960*/  UTMASTG.3D [UR8], [UR4] ;  /* 0x00000008040073b5 */ /* 0x0007e40008010000 */
[----:B---3--:R0:W-:Y:S02]  /*7970*/  UTMACMDFLUSH ;  /* 0x00000000000079b7 */ /* 0x0081e40000000000 */
.L_x_126:
[----:B------:R-:W-:Y:S05]  /*7980*/  BSYNC.RECONVERGENT B0 ;  /* 0x0000000000007941 */ /* 0x000fea0003800200 */
.L_x_125:
[----:B------:R-:W-:Y:S01]  /*7990*/  UIADD3 UR44, UPT, UPT, UR48, 0x1, URZ ;  /* 0x00000001302c7890 */ /* 0x000fe2000fffe0ff */
[----:B------:R-:W-:Y:S03]  /*79a0*/  BSSY.RECONVERGENT B0, `(.L_x_127) ;  /* 0x0000005000007945 */ /* 0x000fe60003800200 */
[----:B------:R-:W-:Y:S04]  /*79b0*/  UISETP.NE.AND UP0, UPT, UR44, 0x3, UPT ;  /* 0x000000032c00788c */ /* 0x000fe8000bf05270 */
[----:B------:R-:W-:Y:S01]  /*79c0*/  USEL UR47, UR44, URZ, UP0 ;  /* 0x000000ff2c2f7287 */ /* 0x000fe20008000000 */
[----:B------:R-:W-:Y:S11]  /*79d0*/  @P0 BRA `(.L_x_128) ;  /* 0x0000000000040947 */ /* 0x000ff60003800000 */
[----:B------:R-:W-:Y:S04]  /*79e0*/  DEPBAR.LE SB0, 0x1 ;  /* 0x000080400000791a */ /* 0x000fe80000000000 */
.L_x_128:
[----:B------:R-:W-:Y:S05]  /*79f0*/  BSYNC.RECONVERGENT B0 ;  /* 0x0000000000007941 */ /* 0x000fea0003800200 */
.L_x_127:
[----:B------:R-:W-:Y:S01]  /*7a00*/  BAR.SYNC.DEFER_BLOCKING 0x1, 0x80 ;  /* 0x0042000000007b1d */ /* 0x000fe20000010000 */
[----:B------:R-:W-:Y:S01]  /*7a10*/  ISETP.NE.AND P1, PT, R71, RZ, PT ;  /* 0x000000ff4700720c */ /* 0x000fe20003f25270 */
[----:B------:R-:W-:Y:S01]  /*7a20*/  UISETP.NE.AND UP0, UPT, UR51, URZ, UPT ;  /* 0x000000ff3300728c */ /* 0x000fe2000bf05270 */
[----:B------:R-:W-:Y:S11]  /*7a30*/  LEA R3, R77, UR49, 0x3 ;  /* 0x000000314d037c11 */ /* 0x000ff6000f8e18ff */
[----:B-1----:R-:W-:Y:S01]  /*7a40*/  @P1 SHF.L.U32 R4, R79, 0x1f, RZ ;  /* 0x0000001f4f041819 */ /* 0x002fe200000006ff */
[----:B------:R-:W-:Y:S06]  /*7a50*/  BRA.U !UP0, `(.L_x_129) ;  /* 0x0000000108247547 */ /* 0x000fec000b800000 */
[----:B------:R-:W1:Y:S01]  /*7a60*/  S2R R0, SR_CgaCtaId ;  /* 0x0000000000007919 */ /* 0x000e620000008800 */
[----:B------:R-:W-:Y:S01]  /*7a70*/  IMAD.U32 R2, RZ, RZ, UR50 ;  /* 0x00000032ff027e24 */ /* 0x000fe2000f8e00ff */
[----:B------:R-:W-:Y:S04]  /*7a80*/  UIADD3 UR4, UPT, UPT, UR50, 0x1, URZ ;  /* 0x0000000132047890 */ /* 0x000fe8000fffe0ff */
[----:B------:R-:W-:Y:S01]  /*7a90*/  @P1 LEA R2, R2, UR49, 0x3 ;  /* 0x0000003102021c11 */ /* 0x000fe2000f8e18ff */
[----:B------:R-:W-:Y:S04]  /*7aa0*/  UISETP.NE.AND UP0, UPT, UR4, 0x3, UPT ;  /* 0x000000030400788c */ /* 0x000fe8000bf05270 */
[----:B------:R-:W-:Y:S01]  /*7ab0*/  @P1 VIADD R5, R2, 0x118 ;  /* 0x0000011802051836 */ /* 0x000fe20000000000 */
[----:B------:R-:W-:Y:S04]  /*7ac0*/  USEL UR50, UR4, URZ, UP0 ;  /* 0x000000ff04327287 */ /* 0x000fe80008000000 */
[----:B-1----:R-:W-:Y:S04]  /*7ad0*/  @P1 PRMT R0, R0, 0x654, R5 ;  /* 0x0000065400001816 */ /* 0x002fe80000000005 */
[----:B------:R1:W-:Y:S04]  /*7ae0*/  @P1 SYNCS.ARRIVE.TRANS64.RED.A1T0 RZ, [R0+URZ], RZ ;  /* 0x000000ff00ff19a7 */ /* 0x0003e800081004ff */
.L_x_129:
[----:B------:R-:W3:Y:S01]  /*7af0*/  @P1 SYNCS.PHASECHK.TRANS64.TRYWAIT P0, [R3+URZ+0x100], R4 ;  /* 0x00010004030015a7 */ /* 0x000ee200080011ff */
[----:B------:R-:W-:Y:S01]  /*7b00*/  BSSY B1, `(.L_x_130) ;  /* 0x0000015000017945 */ /* 0x000fe20003800000 */
[----:B---3--:R-:W-:Y:S03]  /*7b10*/  @P1 SEL R78, RZ, 0x1, !P0 ;  /* 0x00000001ff4e1807 */ /* 0x008fe60004000000 */
[----:B------:R-:W-:Y:S05]  /*7b20*/  @!P1 BRA `(.L_x_131) ;  /* 0x0000000000489947 */ /* 0x000fea0003800000 */
[----:B------:R-:W-:Y:S01]  /*7b30*/  ISETP.NE.AND P1, PT, R80, RZ, PT ;  /* 0x000000ff5000720c */ /* 0x000fe20003f25270 */
[----:B------:R-:W-:Y:S01]  /*7b40*/  BSSY B0, `(.L_x_132) ;  /* 0x000000a000007945 */ /* 0x000fe20003800000 */
[----:B------:R-:W-:Y:S11]  /*7b50*/  ISETP.NE.AND P0, PT, R78, RZ, PT ;  /* 0x000000ff4e00720c */ /* 0x000ff60003f05270 */
[----:B------:R-:W-:Y:S04]  /*7b60*/  @P1 IMAD R77, R77, 0x2000, R67 ;  /* 0x000020004d4d1824 */ /* 0x000fe800078e0243 */
[----:B------:R-:W-:Y:S01]  /*7b70*/  @P1 IMAD.IADD R5, R74, 0x1, R77 ;  /* 0x000000014a051824 */ /* 0x000fe200078e024d */
[----:B------:R-:W-:Y:S03]  /*7b80*/  @P1 IADD3 R2, PT, PT, R73, R77, RZ ;  /* 0x0000004d49021210 */ /* 0x000fe60007ffe0ff */
[----:B-1----:R-:W-:Y:S01]  /*7b90*/  @P1 IMAD.IADD R0, R66, 0x1, R5 ;  /* 0x0000000142001824 */ /* 0x002fe200078e0205 */
[----:B------:R-:W-:Y:S06]  /*7ba0*/  @P0 BRA `(.L_x_133) ;  /* 0x00000000000c0947 */ /* 0x000fec0003800000 */
[----:B------:R-:W-:Y:S04]  /*7bb0*/  SHF.L.U32 R4, R79, 0x1f, RZ ;  /* 0x0000001f4f047819 */ /* 0x000fe800000006ff */
[----:B------:R-:W1:Y:S02]  /*7bc0*/  SYNCS.PHASECHK.TRANS64.TRYWAIT P0, [R3+URZ+0x100], R4 ;  /* 0x00010004030075a7 */ /* 0x000e6400080011ff */
[----:B-1----:R-:W-:Y:S05]  /*7bd0*/  @!P0 BRA `(.L_x_134) ;  /* 0x0000001c00008947 */ /* 0x002fea0003800000 */
.L_x_133:
[----:B------:R-:W-:Y:S05]  /*7be0*/  BSYNC B0 ;  /* 0x0000000000007941 */ /* 0x000fea0003800000 */
.L_x_132:
[----:B------:R-:W-:Y:S11]  /*7bf0*/  ISETP.NE.AND P0, PT, R80, RZ, PT ;  /* 0x000000ff5000720c */ /* 0x000ff60003f05270 */
[----:B------:R-:W-:Y:S02]  /*7c00*/  @!UPT UIADD3 URZ, UPT, UPT, URZ, URZ, URZ ;  /* 0x000000fffffff290 */ /* 0x000fe4000fffe0ff */
[----:B------:R3:W4:Y:S04]  /*7c10*/  @P0 LDS.128 R48, [R77] ;  /* 0x000000004d300984 */ /* 0x0007280000000c00 */
[----:B------:R3:W1:Y:S04]  /*7c20*/  @P0 LDS.128 R40, [R2+0x20] ;  /* 0x0000200002280984 */ /* 0x0006680000000c00 */
[----:B------:R3:W1:Y:S04]  /*7c30*/  @P0 LDS.128 R44, [R5+0x10] ;  /* 0x00001000052c0984 */ /* 0x0006680000000c00 */
[----:B------:R3:W1:Y:S02]  /*7c40*/  @P0 LDS.128 R36, [R0+0x10] ;  /* 0x0000100000240984 */ /* 0x0006640000000c00 */
.L_x_131:
[----:B------:R-:W-:Y:S05]  /*7c50*/  BSYNC B1 ;  /* 0x0000000000017941 */ /* 0x000fea0003800000 */
.L_x_130:
[----:B-1-3--:R-:W-:Y:S05]  /*7c60*/  VIADD R0, R25, 0x10 ;  /* 0x0000001019007836 */ /* 0x00afea0000000000 */
[----:B------:R-:W-:Y:S04]  /*7c70*/  SHF.R.U32.HI R0, RZ, 0x15, R0 ;  /* 0x00000015ff007819 */ /* 0x000fe80000011600 */
[----:B------:R-:W-:Y:S11]  /*7c80*/  LOP3.LUT P0, RZ, R0, 0x3, R57, 0x48, !PT ;  /* 0x0000000300ff7812 */ /* 0x000ff60007804839 */
[----:B------:R-:W-:Y:S02]  /*7c90*/  @!UPT UIADD3 URZ, UPT, UPT, URZ, URZ, URZ ;  /* 0x000000fffffff290 */ /* 0x000fe4000fffe0ff */
[----:B------:R-:W-:Y:S05]  /*7ca0*/  @!P0 BRA `(.L_x_135) ;  /* 0x0000000000408947 */ /* 0x000fea0003800000 */
[----:B------:R-:W1:Y:S01]  /*7cb0*/  LDCU.64 UR8, c[0x4][0x70] ;  /* 0x01000e00ff0877ac */ /* 0x000e620008000a00 */
[----:B------:R-:W-:Y:S01]  /*7cc0*/  MOV R3, 0x0 ;  /* 0x0000000000037802 */ /* 0x000fe20000000f00 */
[----:B------:R-:W-:Y:S02]  /*7cd0*/  HFMA2 R12, -RZ, RZ, 0, 5.9604644775390625e-08 ;  /* 0x00000001ff0c7431 */ /* 0x000fe400000001ff */
[----:B------:R-:W-:Y:S02]  /*7ce0*/  IMAD.MOV.U32 R8, RZ, RZ, 0x192 ;  /* 0x00000192ff087424 */ /* 0x000fe400078e00ff */
[----:B------:R-:W-:Y:S01]  /*7cf0*/  IMAD.MOV.U32 R13, RZ, RZ, RZ ;  /* 0x000000ffff0d7224 */ /* 0x000fe200078e00ff */
[----:B------:R-:W3:Y:S01]  /*7d00*/  LDCU.64 UR6, c[0x4][0x78] ;  /* 0x01000f00ff0677ac */ /* 0x000ee20008000a00 */
[----:B------:R-:W2:Y:S01]  /*7d10*/  LDC.64 R2, c[0x4][R3] ;  /* 0x0100000003027b82 */ /* 0x000ea20000000a00 */
[----:B------:R-:W5:Y:S01]  /*7d20*/  LDCU.64 UR4, c[0x4][0x10] ;  /* 0x01000200ff0477ac */ /* 0x000f620008000a00 */
[----:B-1----:R-:W-:Y:S01]  /*7d30*/  MOV R5, UR9 ;  /* 0x0000000900057c02 */ /* 0x002fe20008000f00 */
[----:B------:R-:W-:Y:S01]  /*7d40*/  IMAD.U32 R4, RZ, RZ, UR8 ;  /* 0x00000008ff047e24 */ /* 0x000fe2000f8e00ff */
[----:B---3--:R-:W-:Y:S01]  /*7d50*/  MOV R7, UR7 ;  /* 0x0000000700077c02 */ /* 0x008fe20008000f00 */
[----:B------:R-:W-:Y:S01]  /*7d60*/  IMAD.U32 R6, RZ, RZ, UR6 ;  /* 0x00000006ff067e24 */ /* 0x000fe2000f8e00ff */
[----:B-----5:R-:W-:Y:S01]  /*7d70*/  MOV R11, UR5 ;  /* 0x00000005000b7c02 */ /* 0x020fe20008000f00 */
[----:B------:R-:W-:Y:S02]  /*7d80*/  IMAD.U32 R10, RZ, RZ, UR4 ;  /* 0x00000004ff0a7e24 */ /* 0x000fe4000f8e00ff */
[----:B------:R-:W-:Y:S07]  /*7d90*/  LEPC R20, `(.L_x_135) ;  /* 0x000000001014794e */ /* 0x000fee0000000000 */
[----:B--2-4-:R-:W-:Y:S05]  /*7da0*/  CALL.ABS.NOINC R2 ;  /* 0x0000000002007343 */ /* 0x014fea0003c00000 */
.L_x_135:
[----:B------:R-:W-:Y:S01]  /*7db0*/  ISETP.NE.AND P0, PT, R68, RZ, PT ;  /* 0x000000ff4400720c */ /* 0x000fe20003f05270 */
[----:B------:R-:W-:Y:S05]  /*7dc0*/  WARPSYNC.ALL ;  /* 0x0000000000007948 */ /* 0x000fea0003800000 */
[----:B------:R-:W-:Y:S01]  /*7dd0*/  R2UR UR4, R25 ;  /* 0x00000000190472ca */ /* 0x000fe200000e0000 */
[----:B------:R-:W-:Y:S01]  /*7de0*/  USHF.L.U32 UR6, UR47, 0xd, URZ ;  /* 0x0000000d2f067899 */ /* 0x000fe200080006ff */
[----:B----4-:R-:W-:Y:S01]  /*7df0*/  LOP3.LUT R0, R48, 0xffffe000, RZ, 0xc0, !PT ;  /* 0xffffe00030007812 */ /* 0x010fe200078ec0ff */
[----:B------:R-:W-:Y:S01]  /*7e00*/  BSSY.RECONVERGENT B0, `(.L_x_136) ;  /* 0x0000064000007945 */ /* 0x000fe20003800200 */
[----:B------:R-:W-:Y:S02]  /*7e10*/  LOP3.LUT R2, R49, 0xffffe000, RZ, 0xc0, !PT ;  /* 0xffffe00031027812 */ /* 0x000fe400078ec0ff */
[----:B------:R-:W-:Y:S01]  /*7e20*/  LOP3.LUT R3, R50, 0xffffe000, RZ, 0xc0, !PT ;  /* 0xffffe00032037812 */ /* 0x000fe200078ec0ff */
[----:B------:R-:W-:Y:S01]  /*7e30*/  VIADD R76, R67, UR6 ;  /* 0x00000006434c7c36 */ /* 0x000fe20008000000 */
[----:B------:R-:W-:Y:S02]  /*7e40*/  LOP3.LUT R20, R51, 0xffffe000, RZ, 0xc0, !PT ;  /* 0xffffe00033147812 */ /* 0x000fe400078ec0ff */
[----:B------:R-:W-:Y:S01]  /*7e50*/  LOP3.LUT R21, R44, 0xffffe000, RZ, 0xc0, !PT ;  /* 0xffffe0002c157812 */ /* 0x000fe200078ec0ff */
[----:B------:R-:W-:Y:S01]  /*7e60*/  IMAD.IADD R73, R73, 0x1, R76 ;  /* 0x0000000149497824 */ /* 0x000fe200078e024c */
[----:B------:R-:W-:Y:S01]  /*7e70*/  LOP3.LUT R26, R45, 0xffffe000, RZ, 0xc0, !PT ;  /* 0xffffe0002d1a7812 */ /* 0x000fe200078ec0ff */
[----:B------:R-:W1:Y:S01]  /*7e80*/  LDTM.x16 R4, tmem[UR4+0x10] ;  /* 0x00001004000479ee */ /* 0x000e620008240000 */
[----:B------:R-:W-:Y:S01]  /*7e90*/  LOP3.LUT R29, R46, 0xffffe000, RZ, 0xc0, !PT ;  /* 0xffffe0002e1d7812 */ /* 0x000fe200078ec0ff */
[----:B------:R-:W-:Y:S01]  /*7ea0*/  NOP ;  /* 0x0000000000007918 */ /* 0x000fe20000000000 */
[----:B------:R-:W-:Y:S02]  /*7eb0*/  IADD3 R72, PT, PT, R72, 0x180, RZ ;  /* 0x0000018048487810 */ /* 0x000fe40007ffe0ff */
[----:B------:R-:W-:Y:S02]  /*7ec0*/  LOP3.LUT R28, R47, 0xffffe000, RZ, 0xc0, !PT ;  /* 0xffffe0002f1c7812 */ /* 0x000fe400078ec0ff */
[----:B--2---:R-:W-:Y:S02]  /*7ed0*/  IADD3 R75, PT, PT, R74, R76, RZ ;  /* 0x0000004c4a4b7210 */ /* 0x004fe40007ffe0ff */
[----:B------:R-:W-:Y:S02]  /*7ee0*/  LOP3.LUT R74, R72, 0xfefffff8, RZ, 0xc0, !PT ;  /* 0xfefffff8484a7812 */ /* 0x000fe400078ec0ff */
[----:B------:R-:W-:Y:S01]  /*7ef0*/  LOP3.LUT R31, R40, 0xffffe000, RZ, 0xc0, !PT ;  /* 0xffffe000281f7812 */ /* 0x000fe200078ec0ff */
[----:B------:R-:W-:Y:S01]  /*7f00*/  IMAD.IADD R72, R66, 0x1, R75 ;  /* 0x0000000142487824 */ /* 0x000fe200078e024b */
[----:B------:R-:W-:Y:S01]  /*7f10*/  LOP3.LUT R30, R41, 0xffffe000, RZ, 0xc0, !PT ;  /* 0xffffe000291e7812 */ /* 0x000fe200078ec0ff */
[----:B-1----:R1:W-:Y:S01]  /*7f20*/  SYNCS.ARRIVE.TRANS64.RED.A1T0 RZ, [R74+URZ], RZ ;  /* 0x000000ff4aff79a7 */ /* 0x0023e200081004ff */
[----:B------:R-:W-:Y:S02]  /*7f30*/  LOP3.LUT R33, R42, 0xffffe000, RZ, 0xc0, !PT ;  /* 0xffffe0002a217812 */ /* 0x000fe400078ec0ff */
[----:B------:R-:W-:Y:S02]  /*7f40*/  LOP3.LUT R32, R43, 0xffffe000, RZ, 0xc0, !PT ;  /* 0xffffe0002b207812 */ /* 0x000fe400078ec0ff */
[----:B------:R-:W-:Y:S02]  /*7f50*/  LOP3.LUT R35, R36, 0xffffe000, RZ, 0xc0, !PT ;  /* 0xffffe00024237812 */ /* 0x000fe400078ec0ff */
[----:B------:R-:W-:Y:S02]  /*7f60*/  LOP3.LUT R34, R37, 0xffffe000, RZ, 0xc0, !PT ;  /* 0xffffe00025227812 */ /* 0x000fe400078ec0ff */
[----:B------:R-:W-:Y:S01]  /*7f70*/  LOP3.LUT R37, R38, 0xffffe000, RZ, 0xc0, !PT ;  /* 0xffffe00026257812 */ /* 0x000fe200078ec0ff */
[C---:B------:R-:W-:Y:S01]  /*7f80*/  FMUL R4, R24.reuse, R4 ;  /* 0x0000000418047220 */ /* 0x040fe20000400000 */
[C---:B------:R-:W-:Y:S01]  /*7f90*/  FMUL R5, R24.reuse, R5 ;  /* 0x0000000518057220 */ /* 0x040fe20000400000 */
[C---:B------:R-:W-:Y:S01]  /*7fa0*/  FMUL R6, R24.reuse, R6 ;  /* 0x0000000618067220 */ /* 0x040fe20000400000 */
[C---:B------:R-:W-:Y:S01]  /*7fb0*/  FMUL R7, R24.reuse, R7 ;  /* 0x0000000718077220 */ /* 0x040fe20000400000 */
[C---:B------:R-:W-:Y:S01]  /*7fc0*/  FFMA R4, R27.reuse, R0, R4 ;  /* 0x000000001b047223 */ /* 0x040fe20000000004 */
[C---:B------:R-:W-:Y:S01]  /*7fd0*/  FFMA R5, R27.reuse, R2, R5 ;  /* 0x000000021b057223 */ /* 0x040fe20000000005 */
[C---:B------:R-:W-:Y:S01]  /*7fe0*/  FFMA R6, R27.reuse, R3, R6 ;  /* 0x000000031b067223 */ /* 0x040fe20000000006 */
[C---:B------:R-:W-:Y:S01]  /*7ff0*/  FFMA R7, R27.reuse, R20, R7 ;  /* 0x000000141b077223 */ /* 0x040fe20000000007 */
[C---:B------:R-:W-:Y:S01]  /*8000*/  FMUL R8, R24.reuse, R8 ;  /* 0x0000000818087220 */ /* 0x040fe20000400000 */
[C---:B------:R-:W-:Y:S01]  /*8010*/  FMUL R9, R24.reuse, R9 ;  /* 0x0000000918097220 */ /* 0x040fe20000400000 */
[C---:B------:R-:W-:Y:S01]  /*8020*/  FMUL R10, R24.reuse, R10 ;  /* 0x0000000a180a7220 */ /* 0x040fe20000400000 */
[C---:B------:R-:W-:Y:S01]  /*8030*/  FMUL R11, R24.reuse, R11 ;  /* 0x0000000b180b7220 */ /* 0x040fe20000400000 */
[----:B------:R-:W-:Y:S01]  /*8040*/  F2FP.TF32.F32.PACK_B R4, R4 ;  /* 0x00000004ff04723e */ /* 0x000fe200024050ff */
[C---:B------:R-:W-:Y:S01]  /*8050*/  FFMA R8, R27.reuse, R21, R8 ;  /* 0x000000151b087223 */ /* 0x040fe20000000008 */
[----:B------:R-:W-:Y:S01]  /*8060*/  F2FP.TF32.F32.PACK_B R5, R5 ;  /* 0x00000005ff05723e */ /* 0x000fe200024050ff */
[C---:B------:R-:W-:Y:S01]  /*8070*/  FFMA R9, R27.reuse, R26, R9 ;  /* 0x0000001a1b097223 */ /* 0x040fe20000000009 */
[----:B------:R-:W-:Y:S01]  /*8080*/  F2FP.TF32.F32.PACK_B R6, R6 ;  /* 0x00000006ff06723e */ /* 0x000fe200024050ff */
[C---:B------:R-:W-:Y:S01]  /*8090*/  FFMA R10, R27.reuse, R29, R10 ;  /* 0x0000001d1b0a7223 */ /* 0x040fe2000000000a */
[----:B------:R-:W-:Y:S01]  /*80a0*/  F2FP.TF32.F32.PACK_B R7, R7 ;  /* 0x00000007ff07723e */ /* 0x000fe200024050ff */
[C---:B------:R-:W-:Y:S01]  /*80b0*/  FFMA R11, R27.reuse, R28, R11 ;  /* 0x0000001c1b0b7223 */ /* 0x040fe2000000000b */
[C---:B------:R-:W-:Y:S01]  /*80c0*/  FMUL R12, R24.reuse, R12 ;  /* 0x0000000c180c7220 */ /* 0x040fe20000400000 */
[----:B------:R-:W-:Y:S01]  /*80d0*/  F2FP.TF32.F32.PACK_B R8, R8 ;  /* 0x00000008ff08723e */ /* 0x000fe200024050ff */
[C---:B------:R-:W-:Y:S01]  /*80e0*/  FMUL R13, R24.reuse, R13 ;  /* 0x0000000d180d7220 */ /* 0x040fe20000400000 */
[----:B------:R1:W-:Y:S01]  /*80f0*/  STS.128 [R67+UR6], R4 ;  /* 0x0000000443007988 */ /* 0x0003e20008000c06 */
        /* <DEDUP_REMOVED lines=8> */
[----:B------:R-:W-:Y:S01]  /*8180*/  FFMA R15, R27, R32, R15 ;  /* 0x000000201b0f7223 */ /* 0x000fe2000000000f */
[C---:B------:R-:W-:Y:S01]  /*8190*/  FMUL R16, R24.reuse, R16 ;  /* 0x0000001018107220 */ /* 0x040fe20000400000 */
[----:B------:R-:W-:Y:S01]  /*81a0*/  F2FP.TF32.F32.PACK_B R12, R12 ;  /* 0x0000000cff0c723e */ /* 0x000fe200024050ff */
[----:B------:R1:W-:Y:S01]  /*81b0*/  STS.128 [R75+0x10], R8 ;  /* 0x000010084b007388 */ /* 0x0003e20000000c00 */
[C---:B------:R-:W-:Y:S01]  /*81c0*/  FMUL R17, R24.reuse, R17 ;  /* 0x0000001118117220 */ /* 0x040fe20000400000 */
[----:B------:R-:W-:Y:S01]  /*81d0*/  LOP3.LUT R36, R39, 0xffffe000, RZ, 0xc0, !PT ;  /* 0xffffe00027247812 */ /* 0x000fe200078ec0ff */
[C---:B------:R-:W-:Y:S01]  /*81e0*/  FMUL R18, R24.reuse, R18 ;  /* 0x0000001218127220 */ /* 0x040fe20000400000 */
[----:B------:R-:W-:Y:S01]  /*81f0*/  FMUL R19, R24, R19 ;  /* 0x0000001318137220 */ /* 0x000fe20000400000 */
[----:B------:R-:W-:Y:S01]  /*8200*/  F2FP.TF32.F32.PACK_B R13, R13 ;  /* 0x0000000dff0d723e */ /* 0x000fe200024050ff */
[C---:B------:R-:W-:Y:S01]  /*8210*/  FFMA R16, R27.reuse, R35, R16 ;  /* 0x000000231b107223 */ /* 0x040fe20000000010 */
[----:B------:R-:W-:Y:S01]  /*8220*/  F2FP.TF32.F32.PACK_B R14, R14 ;  /* 0x0000000eff0e723e */ /* 0x000fe200024050ff */
[C---:B------:R-:W-:Y:S01]  /*8230*/  FFMA R17, R27.reuse, R34, R17 ;  /* 0x000000221b117223 */ /* 0x040fe20000000011 */
[----:B------:R-:W-:Y:S01]  /*8240*/  F2FP.TF32.F32.PACK_B R15, R15 ;  /* 0x0000000fff0f723e */ /* 0x000fe200024050ff */
[C---:B------:R-:W-:Y:S01]  /*8250*/  FFMA R18, R27.reuse, R37, R18 ;  /* 0x000000251b127223 */ /* 0x040fe20000000012 */
[----:B------:R-:W-:Y:S01]  /*8260*/  FFMA R19, R27, R36, R19 ;  /* 0x000000241b137223 */ /* 0x000fe20000000013 */
[----:B------:R-:W-:Y:S02]  /*8270*/  F2FP.TF32.F32.PACK_B R16, R16 ;  /* 0x00000010ff10723e */ /* 0x000fe400024050ff */
[----:B------:R1:W-:Y:S01]  /*8280*/  STS.128 [R73+0x20], R12 ;  /* 0x0000200c49007388 */ /* 0x0003e20000000c00 */
[----:B------:R-:W-:Y:S02]  /*8290*/  F2FP.TF32.F32.PACK_B R17, R17 ;  /* 0x00000011ff11723e */ /* 0x000fe400024050ff */
        /* <DEDUP_REMOVED lines=8> */
[----:B--2---:R-:W2:Y:S02]  /*8320*/  FENCE.VIEW.ASYNC.S ;  /* 0x00000000000073c6 */ /* 0x004ea40000000000 */
[----:B--2---:R-:W-:Y:S06]  /*8330*/  BAR.SYNC.DEFER_BLOCKING 0x1, 0x80 ;  /* 0x0042000000007b1d */ /* 0x004fec0000010000 */
[----:B------:R-:W-:Y:S05]  /*8340*/  @P0 BRA `(.L_x_137) ;  /* 0x00000000003c0947 */ /* 0x000fea0003800000 */
[----:B------:R-:W2:Y:S01]  /*8350*/  LDCU.64 UR10, c[0x0][0x348] ;  /* 0x00006900ff0a77ac */ /* 0x000ea20008000a00 */
[----:B------:R-:W-:Y:S02]  /*8360*/  UIADD3 UR5, UPT, UPT, UR49, UR6, URZ ;  /* 0x0000000631057290 */ /* 0x000fe4000fffe0ff */
[----:B------:R-:W-:Y:S02]  /*8370*/  UIADD3 UR13, UPT, UPT, UR45, 0x10, URZ ;  /* 0x000000102d0d7890 */ /* 0x000fe4000fffe0ff */
[----:B------:R-:W-:Y:S02]  /*8380*/  UIADD3 UR12, UPT, UPT, UR5, 0x200, URZ ;  /* 0x00000200050c7890 */ /* 0x000fe4000fffe0ff */
[----:B------:R-:W-:Y:S01]  /*8390*/  UIADD3 UR8, UPT, UPT, UR5, 0x1200, URZ ;  /* 0x0000120005087890 */ /* 0x000fe2000fffe0ff */
[----:B------:R-:W-:Y:S01]  /*83a0*/  UMOV UR14, UR46 ;  /* 0x0000002e000e7c82 */ /* 0x000fe20008000000 */
[----:B------:R-:W-:Y:S01]  /*83b0*/  UMOV UR15, UR36 ;  /* 0x00000024000f7c82 */ /* 0x000fe20008000000 */
[----:B------:R-:W-:Y:S02]  /*83c0*/  UIADD3 UR9, UPT, UPT, UR45, 0x30, URZ ;  /* 0x000000302d097890 */ /* 0x000fe4000fffe0ff */
[----:B--2---:R-:W-:Y:S03]  /*83d0*/  UIADD3 UR4, UP0, UPT, UR10, 0x680, URZ ;  /* 0x000006800a047890 */ /* 0x004fe6000ff1e0ff */
[----:B------:R-:W-:Y:S01]  /*83e0*/  UMOV UR10, UR46 ;  /* 0x0000002e000a7c82 */ /* 0x000fe20008000000 */
[----:B------:R-:W-:Y:S03]  /*83f0*/  UIADD3.X UR5, UPT, UPT, URZ, UR11, URZ, UP0, !UPT ;  /* 0x0000000bff057290 */ /* 0x000fe600087fe4ff */
[----:B------:R-:W-:Y:S06]  /*8400*/  UMOV UR11, UR36 ;  /* 0x00000024000b7c82 */ /* 0x000fec0008000000 */
[----:B------:R2:W-:Y:S01]  /*8410*/  UTMASTG.3D [UR12], [UR4] ;  /* 0x0000000c040073b5 */ /* 0x0005e20008010000 */
[----:B------:R2:W-:Y:S02]  /*8420*/  UTMASTG.3D [UR8], [UR4] ;  /* 0x00000008040073b5 */ /* 0x0005e40008010000 */
[----:B--2---:R0:W-:Y:S02]  /*8430*/  UTMACMDFLUSH ;  /* 0x00000000000079b7 */ /* 0x0041e40000000000 */
.L_x_137:
[----:B------:R-:W-:Y:S05]  /*8440*/  BSYNC.RECONVERGENT B0 ;  /* 0x0000000000007941 */ /* 0x000fea0003800200 */
.L_x_136:
[----:B------:R-:W-:Y:S01]  /*8450*/  UIADD3 UR4, UPT, UPT, UR47, 0x1, URZ ;  /* 0x000000012f047890 */ /* 0x000fe2000fffe0ff */
[----:B------:R-:W-:Y:S03]  /*8460*/  BSSY.RECONVERGENT B0, `(.L_x_138) ;  /* 0x0000008000007945 */ /* 0x000fe60003800200 */
[----:B------:R-:W-:Y:S04]  /*8470*/  UISETP.NE.AND UP0, UPT, UR4, 0x3, UPT ;  /* 0x000000030400788c */ /* 0x000fe8000bf05270 */
[----:B------:R-:W-:Y:S02]  /*8480*/  UISETP.EQ.XOR UP1, UPT, UR44, 0x3, !UP0 ;  /* 0x000000032c00788c */ /* 0x000fe4000c722a70 */
[----:B------:R-:W-:Y:S02]  /*8490*/  USEL UR48, UR4, URZ, UP0 ;  /* 0x000000ff04307287 */ /* 0x000fe40008000000 */
[----:B------:R-:W-:Y:S04]  /*84a0*/  USEL UR5, URZ, 0x1, !UP1 ;  /* 0x00000001ff057887 */ /* 0x000fe8000c800000 */
[----:B------:R-:W-:Y:S01]  /*84b0*/  ULOP3.LUT UR52, UR52, UR5, URZ, 0x3c, !UPT ;  /* 0x0000000534347292 */ /* 0x000fe2000f8e3cff */
[----:B------:R-:W-:Y:S11]  /*84c0*/  @P0 BRA `(.L_x_139) ;  /* 0x0000000000040947 */ /* 0x000ff60003800000 */
[----:B------:R-:W-:Y:S04]  /*84d0*/  DEPBAR.LE SB0, 0x1 ;  /* 0x000080400000791a */ /* 0x000fe80000000000 */
.L_x_139:
[----:B------:R-:W-:Y:S05]  /*84e0*/  BSYNC.RECONVERGENT B0 ;  /* 0x0000000000007941 */ /* 0x000fea0003800200 */
.L_x_138:
[----:B------:R-:W-:Y:S01]  /*84f0*/  BAR.SYNC.DEFER_BLOCKING 0x1, 0x80 ;  /* 0x0042000000007b1d */ /* 0x000fe20000010000 */
[----:B------:R-:W-:Y:S01]  /*8500*/  UISETP.NE.AND UP0, UPT, UR51, -0x2, UPT ;  /* 0xfffffffe3300788c */ /* 0x000fe2000bf05270 */
[----:B------:R-:W-:Y:S08]  /*8510*/  IADD3 R0, PT, PT, R22, 0x1, RZ ;  /* 0x0000000116007810 */ /* 0x000ff00007ffe0ff */
[----:B------:R-:W-:Y:S05]  /*8520*/  BRA.U !UP0, `(.L_x_140) ;  /* 0x0000000108287547 */ /* 0x000fea000b800000 */
[----:B------:R-:W2:Y:S01]  /*8530*/  S2R R2, SR_CgaCtaId ;  /* 0x0000000000027919 */ /* 0x000ea20000008800 */
[----:B------:R-:W-:Y:S01]  /*8540*/  ISETP.NE.AND P0, PT, R71, RZ, PT ;  /* 0x000000ff4700720c */ /* 0x000fe20003f05270 */
[----:B------:R-:W-:Y:S01]  /*8550*/  IMAD.U32 R3, RZ, RZ, UR50 ;  /* 0x00000032ff037e24 */ /* 0x000fe2000f8e00ff */
[----:B------:R-:W-:Y:S04]  /*8560*/  UIADD3 UR4, UPT, UPT, UR50, 0x1, URZ ;  /* 0x0000000132047890 */ /* 0x000fe8000fffe0ff */
[----:B------:R-:W-:Y:S04]  /*8570*/  UISETP.NE.AND UP0, UPT, UR4, 0x3, UPT ;  /* 0x000000030400788c */ /* 0x000fe8000bf05270 */
[----:B------:R-:W-:Y:S03]  /*8580*/  USEL UR50, UR4, URZ, UP0 ;  /* 0x000000ff04327287 */ /* 0x000fe60008000000 */
[----:B------:R-:W-:Y:S05]  /*8590*/  @P0 LEA R3, R3, UR49, 0x3 ;  /* 0x0000003103030c11 */ /* 0x000fea000f8e18ff */
[----:B------:R-:W-:Y:S05]  /*85a0*/  @P0 VIADD R3, R3, 0x118 ;  /* 0x0000011803030836 */ /* 0x000fea0000000000 */
[----:B--2---:R-:W-:Y:S04]  /*85b0*/  @P0 PRMT R2, R2, 0x654, R3 ;  /* 0x0000065402020816 */ /* 0x004fe80000000003 */
[----:B------:R2:W-:Y:S03]  /*85c0*/  @P0 SYNCS.ARRIVE.TRANS64.RED.A1T0 RZ, [R2+URZ], RZ ;  /* 0x000000ff02ff09a7 */ /* 0x0005e600081004ff */
.L_x_140:
[----:B------:R-:W-:Y:S01]  /*85d0*/  R2UR UR4, R58 ;  /* 0x000000003a0472ca */ /* 0x000fe200000e0000 */
[----:B------:R-:W-:Y:S01]  /*85e0*/  UISETP.NE.AND UP0, UPT, UR62, URZ, UPT ;  /* 0x000000ff3e00728c */ /* 0x000fe2000bf05270 */
[----:B------:R-:W-:Y:S01]  /*85f0*/  ISETP.NE.AND P0, PT, R61, 0x2, PT ;  /* 0x000000023d00780c */ /* 0x000fe20003f05270 */
[----:B------:R-:W-:Y:S01]  /*8600*/  UIADD3 UR32, UPT, UPT, UR38, UR63, URZ ;  /* 0x0000003f26207290 */ /* 0x000fe2000fffe0ff */
[----:B------:R-:W-:Y:S01]  /*8610*/  ISETP.NE.AND P1, PT, R0, 0x4, PT ;  /* 0x000000040000780c */ /* 0x000fe20003f25270 */
[----:B------:R-:W-:Y:S01]  /*8620*/  UIADD3 UR51, UPT, UPT, UR51, 0x2, URZ ;  /* 0x0000000233337890 */ /* 0x000fe2000fffe0ff */
[----:B------:R-:W-:Y:S01]  /*8630*/  SEL R3, RZ, 0x1, P0 ;  /* 0x00000001ff037807 */ /* 0x000fe20000000000 */
[----:B------:R-:W-:Y:S01]  /*8640*/  UMOV UR36, UR61 ;  /* 0x0000003d00247c82 */ /* 0x000fe20008000000 */
[----:B--2---:R-:W-:Y:S02]  /*8650*/  SEL R2, RZ, 0x1, P1 ;  /* 0x00000001ff027807 */ /* 0x004fe40000800000 */
[----:B------:R-:W-:Y:S02]  /*8660*/  LOP3.LUT R64, R64, R3, RZ, 0x3c, !PT ;  /* 0x0000000340407212 */ /* 0x000fe400078e3cff */
[----:B------:R-:W-:Y:S01]  /*8670*/  LOP3.LUT R65, R65, R2, RZ, 0x3c, !PT ;  /* 0x0000000241417212 */ /* 0x000fe200078e3cff */
[----:B------:R-:W-:Y:S01]  /*8680*/  UIADD3 UR33, UPT, UPT, UR37, UR4, URZ ;  /* 0x0000000425217290 */ /* 0x000fe2000fffe0ff */
[----:B------:R-:W-:Y:S02]  /*8690*/  SEL R61, R61, RZ, P0 ;  /* 0x000000ff3d3d7207 */ /* 0x000fe40000000000 */
[----:B------:R-:W-:Y:S01]  /*86a0*/  SEL R22, R0, RZ, P1 ;  /* 0x000000ff00167207 */ /* 0x000fe20000800000 */
[----:B------:R-:W-:Y:S08]  /*86b0*/  BRA.U UP0, `(.L_x_141) ;  /* 0xffffffd900e47547 */ /* 0x000ff0000b83ffff */
[----:B------:R-:W-:-:S13]  /*86c0*/  R2UR UR4, R59 ;  /* 0x000000003b0472ca */ /* 0x000fda00000e0000 */
[----:B------:R-:W-:-:S09]  /*86d0*/  UISETP.NE.AND UP0, UPT, UR4, URZ, UPT ;  /* 0x000000ff0400728c */ /* 0x000fd2000bf05270 */
[----:B------:R-:W-:Y:S05]  /*86e0*/  BRA.U !UP0, `(.L_x_142) ;  /* 0x0000000108487547 */ /* 0x000fea000b800000 */
[----:B------:R-:W2:Y:S02]  /*86f0*/  LDCU.64 UR4, c[0x0][0x890] ;  /* 0x00011200ff0477ac */ /* 0x000ea40008000a00 */
[----:B--2---:R-:W-:-:S04]  /*8700*/  UISETP.NE.U32.AND UP0, UPT, UR4, URZ, UPT ;  /* 0x000000ff0400728c */ /* 0x004fc8000bf05070 */
[----:B------:R-:W-:-:S09]  /*8710*/  UISETP.NE.AND.EX UP0, UPT, UR5, URZ, UPT, UP0 ;  /* 0x000000ff0500728c */ /* 0x000fd2000bf05300 */
[----:B------:R-:W-:Y:S05]  /*8720*/  BRA.U UP0, `(.L_x_143) ;  /* 0x00000001000c7547 */ /* 0x000fea000b800000 */
[----:B------:R-:W-:-:S13]  /*8730*/  FSETP.NEU.AND P0, PT, R27, RZ, PT ;  /* 0x000000ff1b00720b */ /* 0x000fda0003f0d000 */
[----:B------:R-:W-:Y:S05]  /*8740*/  @!P0 EXIT ;  /* 0x000000000000894d */ /* 0x000fea0003800000 */
[----:B------:R-:W-:Y:S05]  /*8750*/  BRA `(.L_x_142) ;  /* 0x00000000002c7947 */ /* 0x000fea0003800000 */
.L_x_143:
[----:B------:R-:W-:Y:S01]  /*8760*/  ISETP.NE.AND P0, PT, R60, RZ, PT ;  /* 0x000000ff3c00720c */ /* 0x000fe20003f05270 */
[----:B------:R-:W-:-:S12]  /*8770*/  BSSY.RECONVERGENT B0, `(.L_x_142) ;  /* 0x0000009000007945 */ /* 0x000fd80003800200 */
[----:B------:R-:W-:Y:S05]  /*8780*/  @P0 BRA `(.L_x_144) ;  /* 0x0000000000140947 */ /* 0x000fea0003800000 */
[----:B------:R-:W2:Y:S02]  /*8790*/  LDCU.64 UR4, c[0x0][0x888] ;  /* 0x00011100ff0477ac */ /* 0x000ea40008000a00 */
[----:B--2---:R-:W-:-:S04]  /*87a0*/  ISETP.NE.U32.AND P0, PT, RZ, UR4, PT ;  /* 0x00000004ff007c0c */ /* 0x004fc8000bf05070 */
[----:B------:R-:W-:-:S13]  /*87b0*/  ISETP.NE.AND.EX P0, PT, RZ, UR5, PT, P0 ;  /* 0x00000005ff007c0c */ /* 0x000fda000bf05300 */
[----:B------:R-:W-:Y:S05]  /*87c0*/  @!P0 EXIT ;  /* 0x000000000000894d */ /* 0x000fea0003800000 */
[----:B------:R-:W-:Y:S05]  /*87d0*/  BRA `(.L_x_145) ;  /* 0x0000000000087947 */ /* 0x000fea0003800000 */
.L_x_144:
[----:B------:R-:W-:-:S13]  /*87e0*/  FSETP.NEU.AND P0, PT, R27, RZ, PT ;  /* 0x000000ff1b00720b */ /* 0x000fda0003f0d000 */
[----:B------:R-:W-:Y:S05]  /*87f0*/  @!P0 EXIT ;  /* 0x000000000000894d */ /* 0x000fea0003800000 */
.L_x_145:
[----:B------:R-:W-:Y:S05]  /*8800*/  BSYNC.RECONVERGENT B0 ;  /* 0x0000000000007941 */ /* 0x000fea0003800200 */
.L_x_142:
[----:B------:R-:W2:Y:S01]  /*8810*/  S2UR UR5, SR_CgaCtaId ;  /* 0x00000000000579c3 */ /* 0x000ea20000008800 */
[----:B------:R-:W-:Y:S01]  /*8820*/  ULEA UR4, UR50, UR49, 0x3 ;  /* 0x0000003132047291 */ /* 0x000fe2000f8e18ff */
[----:B------:R-:W-:-:S04]  /*8830*/  DEPBAR.LE SB0, 0x0 ;  /* 0x000080000000791a */ /* 0x000fc80000000000 */
[----:B------:R-:W-:-:S04]  /*8840*/  UIADD3 UR4, UPT, UPT, UR4, 0x118, URZ ;  /* 0x0000011804047890 */ /* 0x000fc8000fffe0ff */
[----:B--2---:R-:W-:-:S09]  /*8850*/  UPRMT UR4, UR5, 0x654, UR4 ;  /* 0x0000065405047896 */ /* 0x004fd20008000004 */
[----:B------:R-:W-:Y:S01]  /*8860*/  SYNCS.ARRIVE.TRANS64.RED.A1T0 RZ, [UR4], RZ ;  /* 0x000000ffffff79a7 */ /* 0x000fe20008100404 */
[----:B------:R-:W-:Y:S05]  /*8870*/  EXIT ;  /* 0x000000000000794d */ /* 0x000fea0003800000 */
.L_x_25:
[----:B-1----:R1:W3:Y:S02]  /*8880*/  SYNCS.PHASECHK.TRANS64.TRYWAIT P0, [R0+URZ+0x1b0], R3 ;  /* 0x0001b003000075a7 */ /* 0x0022e400080011ff */
[----:B---3--:R-:W-:Y:S05]  /*8890*/  @!P0 NANOSLEEP.SYNCS 0x989680 ;  /* 0x009896800000895d */ /* 0x008fea0003900000 */
[----:B------:R-:W3:Y:S02]  /*88a0*/  @!P0 SYNCS.PHASECHK.TRANS64 P0, [R0+URZ+0x1b0], R3 ;  /* 0x0001b003000085a7 */ /* 0x000ee400080010ff */
[----:B---3--:R-:W-:Y:S05]  /*88b0*/  @!P0 BRA `(.L_x_25) ;  /* 0xfffffffc00f08947 */ /* 0x008fea000383ffff */
[----:B------:R-:W-:Y:S05]  /*88c0*/  BRA `(.L_x_146) ;  /* 0xffffff9400087947 */ /* 0x000fea000383ffff */
.L_x_28:
[----:B-1----:R-:W-:-:S07]  /*88d0*/  MOV R0, UR33 ;  /* 0x0000002100007c02 */ /* 0x002fce0008000f00 */
.L_x_147:
[----:B-1----:R1:W3:Y:S02]  /*88e0*/  SYNCS.PHASECHK.TRANS64.TRYWAIT P0, [R0+URZ+0x80], R3 ;  /* 0x00008003000075a7 */ /* 0x0022e400080011ff */
[----:B---3--:R-:W-:Y:S05]  /*88f0*/  @!P0 NANOSLEEP.SYNCS 0x989680 ;  /* 0x009896800000895d */ /* 0x008fea0003900000 */
[----:B------:R-:W3:Y:S02]  /*8900*/  @!P0 SYNCS.PHASECHK.TRANS64 P0, [R0+URZ+0x80], R3 ;  /* 0x00008003000085a7 */ /* 0x000ee400080010ff */
[----:B---3--:R-:W-:Y:S05]  /*8910*/  @!P0 BRA `(.L_x_147) ;  /* 0xfffffffc00f08947 */ /* 0x008fea000383ffff */
[----:B------:R-:W-:Y:S05]  /*8920*/  BRA `(.L_x_27) ;  /* 0xffffff9400587947 */ /* 0x000fea000383ffff */
.L_x_35:
[----:B-1----:R-:W-:-:S07]  /*8930*/  MOV R0, UR9 ;  /* 0x0000000900007c02 */ /* 0x002fce0008000f00 */
.L_x_148:
[----:B-1----:R1:W3:Y:S02]  /*8940*/  SYNCS.PHASECHK.TRANS64.TRYWAIT P0, [R0+URZ+0x80], R3 ;  /* 0x00008003000075a7 */ /* 0x0022e400080011ff */
[----:B---3--:R-:W-:Y:S05]  /*8950*/  @!P0 NANOSLEEP.SYNCS 0x989680 ;  /* 0x009896800000895d */ /* 0x008fea0003900000 */
[----:B------:R-:W3:Y:S02]  /*8960*/  @!P0 SYNCS.PHASECHK.TRANS64 P0, [R0+URZ+0x80], R3 ;  /* 0x00008003000085a7 */ /* 0x000ee400080010ff */
[----:B---3--:R-:W-:Y:S05]  /*8970*/  @!P0 BRA `(.L_x_148) ;  /* 0xfffffffc00f08947 */ /* 0x008fea000383ffff */
[----:B------:R-:W-:Y:S05]  /*8980*/  BRA `(.L_x_34) ;  /* 0xffffff98001c7947 */ /* 0x000fea000383ffff */
.L_x_40:
[----:B-1----:R1:W3:Y:S02]  /*8990*/  SYNCS.PHASECHK.TRANS64.TRYWAIT P0, [R3+URZ+0x140], R0 ;  /* 0x00014000030075a7 */ /* 0x0022e400080011ff */
[----:B---3--:R-:W-:Y:S05]  /*89a0*/  @!P0 NANOSLEEP.SYNCS 0x989680 ;  /* 0x009896800000895d */ /* 0x008fea0003900000 */
[----:B------:R-:W3:Y:S02]  /*89b0*/  @!P0 SYNCS.PHASECHK.TRANS64 P0, [R3+URZ+0x140], R0 ;  /* 0x00014000030085a7 */ /* 0x000ee400080010ff */
[----:B---3--:R-:W-:Y:S05]  /*89c0*/  @!P0 BRA `(.L_x_40) ;  /* 0xfffffffc00f08947 */ /* 0x008fea000383ffff */
[----:B------:R-:W-:Y:S05]  /*89d0*/  BRA `(.L_x_149) ;  /* 0xffffff9800c07947 */ /* 0x000fea000383ffff */
.L_x_44:
[----:B-1----:R-:W-:-:S07]  /*89e0*/  MOV R0, UR4 ;  /* 0x0000000400007c02 */ /* 0x002fce0008000f00 */
.L_x_150:
[----:B-1----:R1:W3:Y:S02]  /*89f0*/  SYNCS.PHASECHK.TRANS64.TRYWAIT P0, [R0+URZ], R3 ;  /* 0x00000003000075a7 */ /* 0x0022e400080011ff */
[----:B---3--:R-:W-:Y:S05]  /*8a00*/  @!P0 NANOSLEEP.SYNCS 0x989680 ;  /* 0x009896800000895d */ /* 0x008fea0003900000 */
[----:B------:R-:W3:Y:S02]  /*8a10*/  @!P0 SYNCS.PHASECHK.TRANS64 P0, [R0+URZ], R3 ;  /* 0x00000003000085a7 */ /* 0x000ee400080010ff */
[----:B---3--:R-:W-:Y:S05]  /*8a20*/  @!P0 BRA `(.L_x_150) ;  /* 0xfffffffc00f08947 */ /* 0x008fea000383ffff */
[----:B------:R-:W-:Y:S05]  /*8a30*/  BRA `(.L_x_151) ;  /* 0xffffffa000687947 */ /* 0x000fea000383ffff */
.L_x_45:
[----:B------:R-:W-:-:S07]  /*8a40*/  MOV R0, UR5 ;  /* 0x0000000500007c02 */ /* 0x000fce0008000f00 */
.L_x_152:
[----:B-1----:R1:W3:Y:S02]  /*8a50*/  SYNCS.PHASECHK.TRANS64.TRYWAIT P0, [R0+URZ], R3 ;  /* 0x00000003000075a7 */ /* 0x0022e400080011ff */
[----:B---3--:R-:W-:Y:S05]  /*8a60*/  @!P0 NANOSLEEP.SYNCS 0x989680 ;  /* 0x009896800000895d */ /* 0x008fea0003900000 */
[----:B------:R-:W3:Y:S02]  /*8a70*/  @!P0 SYNCS.PHASECHK.TRANS64 P0, [R0+URZ], R3 ;  /* 0x00000003000085a7 */ /* 0x000ee400080010ff */
[----:B---3--:R-:W-:Y:S05]  /*8a80*/  @!P0 BRA `(.L_x_152) ;  /* 0xfffffffc00f08947 */ /* 0x008fea000383ffff */
[----:B------:R-:W-:Y:S05]  /*8a90*/  BRA `(.L_x_153) ;  /* 0xffffffa000747947 */ /* 0x000fea000383ffff */
.L_x_46:
[----:B------:R-:W-:-:S07]  /*8aa0*/  MOV R0, UR5 ;  /* 0x0000000500007c02 */ /* 0x000fce0008000f00 */
.L_x_154:
[----:B-1----:R1:W3:Y:S02]  /*8ab0*/  SYNCS.PHASECHK.TRANS64.TRYWAIT P0, [R0+URZ], R3 ;  /* 0x00000003000075a7 */ /* 0x0022e400080011ff */
[----:B---3--:R-:W-:Y:S05]  /*8ac0*/  @!P0 NANOSLEEP.SYNCS 0x989680 ;  /* 0x009896800000895d */ /* 0x008fea0003900000 */
[----:B------:R-:W3:Y:S02]  /*8ad0*/  @!P0 SYNCS.PHASECHK.TRANS64 P0, [R0+URZ], R3 ;  /* 0x00000003000085a7 */ /* 0x000ee400080010ff */
[----:B---3--:R-:W-:Y:S05]  /*8ae0*/  @!P0 BRA `(.L_x_154) ;  /* 0xfffffffc00f08947 */ /* 0x008fea000383ffff */
[----:B------:R-:W-:Y:S05]  /*8af0*/  BRA `(.L_x_155) ;  /* 0xffffffa000807947 */ /* 0x000fea000383ffff */
.L_x_47:
[----:B------:R-:W-:-:S07]  /*8b00*/  MOV R0, UR5 ;  /* 0x0000000500007c02 */ /* 0x000fce0008000f00 */
.L_x_156:
[----:B-1----:R1:W3:Y:S02]  /*8b10*/  SYNCS.PHASECHK.TRANS64.TRYWAIT P0, [R0+URZ], R3 ;  /* 0x00000003000075a7 */ /* 0x0022e400080011ff */
[----:B---3--:R-:W-:Y:S05]  /*8b20*/  @!P0 NANOSLEEP.SYNCS 0x989680 ;  /* 0x009896800000895d */ /* 0x008fea0003900000 */
[----:B------:R-:W3:Y:S02]  /*8b30*/  @!P0 SYNCS.PHASECHK.TRANS64 P0, [R0+URZ], R3 ;  /* 0x00000003000085a7 */ /* 0x000ee400080010ff */
[----:B---3--:R-:W-:Y:S05]  /*8b40*/  @!P0 BRA `(.L_x_156) ;  /* 0xfffffffc00f08947 */ /* 0x008fea000383ffff */
[----:B------:R-:W-:Y:S05]  /*8b50*/  BRA `(.L_x_157) ;  /* 0xffffffa0008c7947 */ /* 0x000fea000383ffff */
.L_x_48:
[----:B------:R-:W-:-:S07]  /*8b60*/  MOV R0, UR5 ;  /* 0x0000000500007c02 */ /* 0x000fce0008000f00 */
.L_x_158:
[----:B-1----:R1:W3:Y:S02]  /*8b70*/  SYNCS.PHASECHK.TRANS64.TRYWAIT P0, [R0+URZ], R3 ;  /* 0x00000003000075a7 */ /* 0x0022e400080011ff */
[----:B---3--:R-:W-:Y:S05]  /*8b80*/  @!P0 NANOSLEEP.SYNCS 0x989680 ;  /* 0x009896800000895d */ /* 0x008fea0003900000 */
[----:B------:R-:W3:Y:S02]  /*8b90*/  @!P0 SYNCS.PHASECHK.TRANS64 P0, [R0+URZ], R3 ;  /* 0x00000003000085a7 */ /* 0x000ee400080010ff */
[----:B---3--:R-:W-:Y:S05]  /*8ba0*/  @!P0 BRA `(.L_x_158) ;  /* 0xfffffffc00f08947 */ /* 0x008fea000383ffff */
[----:B------:R-:W-:Y:S05]  /*8bb0*/  BRA `(.L_x_159) ;  /* 0xffffffa000987947 */ /* 0x000fea000383ffff */
.L_x_49:
[----:B------:R-:W-:-:S07]  /*8bc0*/  MOV R0, UR5 ;  /* 0x0000000500007c02 */ /* 0x000fce0008000f00 */
.L_x_160:
[----:B-1----:R1:W3:Y:S02]  /*8bd0*/  SYNCS.PHASECHK.TRANS64.TRYWAIT P0, [R0+URZ], R3 ;  /* 0x00000003000075a7 */ /* 0x0022e400080011ff */
[----:B---3--:R-:W-:Y:S05]  /*8be0*/  @!P0 NANOSLEEP.SYNCS 0x989680 ;  /* 0x009896800000895d */ /* 0x008fea0003900000 */
[----:B------:R-:W3:Y:S02]  /*8bf0*/  @!P0 SYNCS.PHASECHK.TRANS64 P0, [R0+URZ], R3 ;  /* 0x00000003000085a7 */ /* 0x000ee400080010ff */
[----:B---3--:R-:W-:Y:S05]  /*8c00*/  @!P0 BRA `(.L_x_160) ;  /* 0xfffffffc00f08947 */ /* 0x008fea000383ffff */
[----:B------:R-:W-:Y:S05]  /*8c10*/  BRA `(.L_x_161) ;  /* 0xffffffa000a47947 */ /* 0x000fea000383ffff */
.L_x_50:
[----:B------:R-:W-:-:S07]  /*8c20*/  MOV R0, UR5 ;  /* 0x0000000500007c02 */ /* 0x000fce0008000f00 */
.L_x_162:
[----:B-1----:R1:W3:Y:S02]  /*8c30*/  SYNCS.PHASECHK.TRANS64.TRYWAIT P0, [R0+URZ], R3 ;  /* 0x00000003000075a7 */ /* 0x0022e400080011ff */
[----:B---3--:R-:W-:Y:S05]  /*8c40*/  @!P0 NANOSLEEP.SYNCS 0x989680 ;  /* 0x009896800000895d */ /* 0x008fea0003900000 */
[----:B------:R-:W3:Y:S02]  /*8c50*/  @!P0 SYNCS.PHASECHK.TRANS64 P0, [R0+URZ], R3 ;  /* 0x00000003000085a7 */ /* 0x000ee400080010ff */
[----:B---3--:R-:W-:Y:S05]  /*8c60*/  @!P0 BRA `(.L_x_162) ;  /* 0xfffffffc00f08947 */ /* 0x008fea000383ffff */
[----:B------:R-:W-:Y:S05]  /*8c70*/  BRA `(.L_x_163) ;  /* 0xffffffa000b07947 */ /* 0x000fea000383ffff */
.L_x_51:
[----:B------:R-:W-:-:S07]  /*8c80*/  MOV R0, UR5 ;  /* 0x0000000500007c02 */ /* 0x000fce0008000f00 */
.L_x_164:
[----:B-1----:R1:W3:Y:S02]  /*8c90*/  SYNCS.PHASECHK.TRANS64.TRYWAIT P0, [R0+URZ], R3 ;  /* 0x00000003000075a7 */ /* 0x0022e400080011ff */
[----:B---3--:R-:W-:Y:S05]  /*8ca0*/  @!P0 NANOSLEEP.SYNCS 0x989680 ;  /* 0x009896800000895d */ /* 0x008fea0003900000 */
[----:B------:R-:W3:Y:S02]  /*8cb0*/  @!P0 SYNCS.PHASECHK.TRANS64 P0, [R0+URZ], R3 ;  /* 0x00000003000085a7 */ /* 0x000ee400080010ff */
[----:B---3--:R-:W-:Y:S05]  /*8cc0*/  @!P0 BRA `(.L_x_164) ;  /* 0xfffffffc00f08947 */ /* 0x008fea000383ffff */
[----:B------:R-:W-:Y:S05]  /*8cd0*/  BRA `(.L_x_165) ;  /* 0xffffffa000bc7947 */ /* 0x000fea000383ffff */
.L_x_52:
[----:B------:R-:W-:-:S07]  /*8ce0*/  MOV R0, UR5 ;  /* 0x0000000500007c02 */ /* 0x000fce0008000f00 */
.L_x_166:
[----:B-1----:R1:W3:Y:S02]  /*8cf0*/  SYNCS.PHASECHK.TRANS64.TRYWAIT P0, [R0+URZ], R3 ;  /* 0x00000003000075a7 */ /* 0x0022e400080011ff */
[----:B---3--:R-:W-:Y:S05]  /*8d00*/  @!P0 NANOSLEEP.SYNCS 0x989680 ;  /* 0x009896800000895d */ /* 0x008fea0003900000 */
[----:B------:R-:W3:Y:S02]  /*8d10*/  @!P0 SYNCS.PHASECHK.TRANS64 P0, [R0+URZ], R3 ;  /* 0x00000003000085a7 */ /* 0x000ee400080010ff */
[----:B---3--:R-:W-:Y:S05]  /*8d20*/  @!P0 BRA `(.L_x_166) ;  /* 0xfffffffc00f08947 */ /* 0x008fea000383ffff */
[----:B------:R-:W-:Y:S05]  /*8d30*/  BRA `(.L_x_167) ;  /* 0xffffffa000c87947 */ /* 0x000fea000383ffff */
.L_x_53:
[----:B------:R-:W-:-:S07]  /*8d40*/  MOV R0, UR5 ;  /* 0x0000000500007c02 */ /* 0x000fce0008000f00 */
.L_x_168:
[----:B-1----:R1:W3:Y:S02]  /*8d50*/  SYNCS.PHASECHK.TRANS64.TRYWAIT P0, [R0+URZ], R3 ;  /* 0x00000003000075a7 */ /* 0x0022e400080011ff */
[----:B---3--:R-:W-:Y:S05]  /*8d60*/  @!P0 NANOSLEEP.SYNCS 0x989680 ;  /* 0x009896800000895d */ /* 0x008fea0003900000 */
[----:B------:R-:W3:Y:S02]  /*8d70*/  @!P0 SYNCS.PHASECHK.TRANS64 P0, [R0+URZ], R3 ;  /* 0x00000003000085a7 */ /* 0x000ee400080010ff */
[----:B---3--:R-:W-:Y:S05]  /*8d80*/  @!P0 BRA `(.L_x_168) ;  /* 0xfffffffc00f08947 */ /* 0x008fea000383ffff */
[----:B------:R-:W-:Y:S05]  /*8d90*/  BRA `(.L_x_169) ;  /* 0xffffffa000d47947 */ /* 0x000fea000383ffff */
.L_x_54:
[----:B------:R-:W-:-:S07]  /*8da0*/  MOV R0, UR5 ;  /* 0x0000000500007c02 */ /* 0x000fce0008000f00 */
.L_x_170:
[----:B-1----:R1:W3:Y:S02]  /*8db0*/  SYNCS.PHASECHK.TRANS64.TRYWAIT P0, [R0+URZ], R3 ;  /* 0x00000003000075a7 */ /* 0x0022e400080011ff */
[----:B---3--:R-:W-:Y:S05]  /*8dc0*/  @!P0 NANOSLEEP.SYNCS 0x989680 ;  /* 0x009896800000895d */ /* 0x008fea0003900000 */
[----:B------:R-:W3:Y:S02]  /*8dd0*/  @!P0 SYNCS.PHASECHK.TRANS64 P0, [R0+URZ], R3 ;  /* 0x00000003000085a7 */ /* 0x000ee400080010ff */
[----:B---3--:R-:W-:Y:S05]  /*8de0*/  @!P0 BRA `(.L_x_170) ;  /* 0xfffffffc00f08947 */ /* 0x008fea000383ffff */
[----:B------:R-:W-:Y:S05]  /*8df0*/  BRA `(.L_x_171) ;  /* 0xffffffa000e07947 */ /* 0x000fea000383ffff */
.L_x_55:
[----:B------:R-:W-:-:S07]  /*8e00*/  MOV R0, UR5 ;  /* 0x0000000500007c02 */ /* 0x000fce0008000f00 */
.L_x_172:
[----:B-1----:R1:W3:Y:S02]  /*8e10*/  SYNCS.PHASECHK.TRANS64.TRYWAIT P0, [R0+URZ], R3 ;  /* 0x00000003000075a7 */ /* 0x0022e400080011ff */
[----:B---3--:R-:W-:Y:S05]  /*8e20*/  @!P0 NANOSLEEP.SYNCS 0x989680 ;  /* 0x009896800000895d */ /* 0x008fea0003900000 */
[----:B------:R-:W3:Y:S02]  /*8e30*/  @!P0 SYNCS.PHASECHK.TRANS64 P0, [R0+URZ], R3 ;  /* 0x00000003000085a7 */ /* 0x000ee400080010ff */
[----:B---3--:R-:W-:Y:S05]  /*8e40*/  @!P0 BRA `(.L_x_172) ;  /* 0xfffffffc00f08947 */ /* 0x008fea000383ffff */
[----:B------:R-:W-:Y:S05]  /*8e50*/  BRA `(.L_x_173) ;  /* 0xffffffa000ec7947 */ /* 0x000fea000383ffff */
.L_x_56:
[----:B------:R-:W-:-:S07]  /*8e60*/  MOV R0, UR5 ;  /* 0x0000000500007c02 */ /* 0x000fce0008000f00 */
.L_x_174:
[----:B-1----:R1:W3:Y:S02]  /*8e70*/  SYNCS.PHASECHK.TRANS64.TRYWAIT P0, [R0+URZ], R3 ;  /* 0x00000003000075a7 */ /* 0x0022e400080011ff */
[----:B---3--:R-:W-:Y:S05]  /*8e80*/  @!P0 NANOSLEEP.SYNCS 0x989680 ;  /* 0x009896800000895d */ /* 0x008fea0003900000 */
[----:B------:R-:W3:Y:S02]  /*8e90*/  @!P0 SYNCS.PHASECHK.TRANS64 P0, [R0+URZ], R3 ;  /* 0x00000003000085a7 */ /* 0x000ee400080010ff */
[----:B---3--:R-:W-:Y:S05]  /*8ea0*/  @!P0 BRA `(.L_x_174) ;  /* 0xfffffffc00f08947 */ /* 0x008fea000383ffff */
[----:B------:R-:W-:Y:S05]  /*8eb0*/  BRA `(.L_x_175) ;  /* 0xffffffa000f87947 */ /* 0x000fea000383ffff */
.L_x_57:
[----:B------:R-:W-:-:S07]  /*8ec0*/  MOV R0, UR5 ;  /* 0x0000000500007c02 */ /* 0x000fce0008000f00 */
.L_x_176:
[----:B-1----:R1:W3:Y:S02]  /*8ed0*/  SYNCS.PHASECHK.TRANS64.TRYWAIT P0, [R0+URZ], R3 ;  /* 0x00000003000075a7 */ /* 0x0022e400080011ff */
[----:B---3--:R-:W-:Y:S05]  /*8ee0*/  @!P0 NANOSLEEP.SYNCS 0x989680 ;  /* 0x009896800000895d */ /* 0x008fea0003900000 */
[----:B------:R-:W3:Y:S02]  /*8ef0*/  @!P0 SYNCS.PHASECHK.TRANS64 P0, [R0+URZ], R3 ;  /* 0x00000003000085a7 */ /* 0x000ee400080010ff */
[----:B---3--:R-:W-:Y:S05]  /*8f00*/  @!P0 BRA `(.L_x_176) ;  /* 0xfffffffc00f08947 */ /* 0x008fea000383ffff */
[----:B------:R-:W-:Y:S05]  /*8f10*/  BRA `(.L_x_177) ;  /* 0xffffffa400047947 */ /* 0x000fea000383ffff */
.L_x_58:
[----:B------:R-:W-:-:S07]  /*8f20*/  MOV R0, UR5 ;  /* 0x0000000500007c02 */ /* 0x000fce0008000f00 */
.L_x_178:
[----:B-1----:R1:W3:Y:S02]  /*8f30*/  SYNCS.PHASECHK.TRANS64.TRYWAIT P0, [R0+URZ], R3 ;  /* 0x00000003000075a7 */ /* 0x0022e400080011ff */
[----:B---3--:R-:W-:Y:S05]  /*8f40*/  @!P0 NANOSLEEP.SYNCS 0x989680 ;  /* 0x009896800000895d */ /* 0x008fea0003900000 */
[----:B------:R-:W3:Y:S02]  /*8f50*/  @!P0 SYNCS.PHASECHK.TRANS64 P0, [R0+URZ], R3 ;  /* 0x00000003000085a7 */ /* 0x000ee400080010ff */
[----:B---3--:R-:W-:Y:S05]  /*8f60*/  @!P0 BRA `(.L_x_178) ;  /* 0xfffffffc00f08947 */ /* 0x008fea000383ffff */
[----:B------:R-:W-:Y:S05]  /*8f70*/  BRA `(.L_x_179) ;  /* 0xffffffa400107947 */ /* 0x000fea000383ffff */
.L_x_61:
[----:B--2---:R2:W3:Y:S02]  /*8f80*/  SYNCS.PHASECHK.TRANS64.TRYWAIT P0, [R2+URZ+0x1a0], R5 ;  /* 0x0001a005020075a7 */ /* 0x0044e400080011ff */
[----:B---3--:R-:W-:Y:S05]  /*8f90*/  @!P0 NANOSLEEP.SYNCS 0x989680 ;  /* 0x009896800000895d */ /* 0x008fea0003900000 */
[----:B------:R-:W3:Y:S02]  /*8fa0*/  @!P0 SYNCS.PHASECHK.TRANS64 P0, [R2+URZ+0x1a0], R5 ;  /* 0x0001a005020085a7 */ /* 0x000ee400080010ff */
[----:B---3--:R-:W-:Y:S05]  /*8fb0*/  @!P0 BRA `(.L_x_61) ;  /* 0xfffffffc00f08947 */ /* 0x008fea000383ffff */
[----:B------:R-:W-:Y:S05]  /*8fc0*/  BRA `(.L_x_180) ;  /* 0xffffffa400747947 */ /* 0x000fea000383ffff */
.L_x_62:
[----:B------:R-:W-:-:S07]  /*8fd0*/  MOV R2, UR4 ;  /* 0x0000000400027c02 */ /* 0x000fce0008000f00 */
.L_x_181:
[----:B--2---:R2:W3:Y:S02]  /*8fe0*/  SYNCS.PHASECHK.TRANS64.TRYWAIT P0, [R2+URZ+0x150], R5 ;  /* 0x00015005020075a7 */ /* 0x0044e400080011ff */
[----:B---3--:R-:W-:Y:S05]  /*8ff0*/  @!P0 NANOSLEEP.SYNCS 0x989680 ;  /* 0x009896800000895d */ /* 0x008fea0003900000 */
[----:B------:R-:W3:Y:S02]  /*9000*/  @!P0 SYNCS.PHASECHK.TRANS64 P0, [R2+URZ+0x150], R5 ;  /* 0x00015005020085a7 */ /* 0x000ee400080010ff */
[----:B---3--:R-:W-:Y:S05]  /*9010*/  @!P0 BRA `(.L_x_181) ;  /* 0xfffffffc00f08947 */ /* 0x008fea000383ffff */
[----:B------:R-:W-:Y:S05]  /*9020*/  BRA `(.L_x_182) ;  /* 0xffffffa400847947 */ /* 0x000fea000383ffff */
.L_x_63:
[----:B--2---:R2:W3:Y:S02]  /*9030*/  SYNCS.PHASECHK.TRANS64.TRYWAIT P1, [R2+URZ+0x140], R5 ;  /* 0x00014005020075a7 */ /* 0x0044e400080211ff */
[----:B---3--:R-:W-:Y:S05]  /*9040*/  @!P1 NANOSLEEP.SYNCS 0x989680 ;  /* 0x009896800000995d */ /* 0x008fea0003900000 */
[----:B------:R-:W3:Y:S02]  /*9050*/  @!P1 SYNCS.PHASECHK.TRANS64 P1, [R2+URZ+0x140], R5 ;  /* 0x00014005020095a7 */ /* 0x000ee400080210ff */
[----:B---3--:R-:W-:Y:S05]  /*9060*/  @!P1 BRA `(.L_x_63) ;  /* 0xfffffffc00f09947 */ /* 0x008fea000383ffff */
[----:B------:R-:W-:Y:S05]  /*9070*/  BRA `(.L_x_183) ;  /* 0xffffffa400b47947 */ /* 0x000fea000383ffff */
.L_x_66:
[----:B------:R-:W-:-:S07]  /*9080*/  MOV R0, UR4 ;  /* 0x0000000400007c02 */ /* 0x000fce0008000f00 */
.L_x_184:
[----:B--2---:R2:W3:Y:S02]  /*9090*/  SYNCS.PHASECHK.TRANS64.TRYWAIT P0, [R0+URZ+0x150], R3 ;  /* 0x00015003000075a7 */ /* 0x0044e400080011ff */
[----:B---3--:R-:W-:Y:S05]  /*90a0*/  @!P0 NANOSLEEP.SYNCS 0x989680 ;  /* 0x009896800000895d */ /* 0x008fea0003900000 */
[----:B------:R-:W3:Y:S02]  /*90b0*/  @!P0 SYNCS.PHASECHK.TRANS64 P0, [R0+URZ+0x150], R3 ;  /* 0x00015003000085a7 */ /* 0x000ee400080010ff */
[----:B---3--:R-:W-:Y:S05]  /*90c0*/  @!P0 BRA `(.L_x_184) ;  /* 0xfffffffc00f08947 */ /* 0x008fea000383ffff */
[----:B------:R-:W-:Y:S05]  /*90d0*/  BRA `(.L_x_65) ;  /* 0xffffffa800087947 */ /* 0x000fea000383ffff */
.L_x_75:
[----:B--2---:R-:W-:-:S04]  /*90e0*/  MOV R0, UR5 ;  /* 0x0000000500007c02 */ /* 0x004fc80008000f00 */
[----:B------:R2:W3:Y:S03]  /*90f0*/  SYNCS.PHASECHK.TRANS64.TRYWAIT P0, [R0+URZ+0x8], R7 ;  /* 0x00000807000075a7 */ /* 0x0004e600080011ff */
[----:B---3--:R-:W-:Y:S05]  /*9100*/  @!P0 NANOSLEEP.SYNCS 0x989680 ;  /* 0x009896800000895d */ /* 0x008fea0003900000 */
[----:B------:R-:W3:Y:S02]  /*9110*/  @!P0 SYNCS.PHASECHK.TRANS64 P0, [R0+URZ+0x8], R7 ;  /* 0x00000807000085a7 */ /* 0x000ee400080010ff */
[----:B---3--:R-:W-:Y:S05]  /*9120*/  @!P0 BRA `(.L_x_75) ;  /* 0xfffffffc00ec8947 */ /* 0x008fea000383ffff */
[----:B------:R-:W-:Y:S05]  /*9130*/  BRA `(.L_x_74) ;  /* 0xffffffa800c07947 */ /* 0x000fea000383ffff */
.L_x_77:
[----:B------:R-:W-:Y:S01]  /*9140*/  BSSY B0, `(.L_x_185) ;  /* 0x0000006000007945 */ /* 0x000fe20003800000 */
[----:B------:R-:W-:-:S07]  /*9150*/  MOV R15, 0xffffffff ;  /* 0xffffffff000f7802 */ /* 0x000fce0000000f00 */
[----:B-12--5:R-:W-:Y:S05]  /*9160*/  WARPSYNC.COLLECTIVE R15, `(.L_x_186) ;  /* 0x000000000f0c7348 */ /* 0x026fea0003c00000 */
[----:B------:R-:W-:Y:S02]  /*9170*/  ELECT P6, UR79, PT ;  /* 0x00000000004f782f */ /* 0x000fe400038c0000 */
[----:B------:R-:W-:Y:S01]  /*9180*/  MOV R14, UR79 ;  /* 0x0000004f000e7c02 */ /* 0x000fe20008000f00 */
[----:B-12--5:R-:W-:Y:S10]  /*9190*/  ENDCOLLECTIVE ;  /* 0x000000000000791b */ /* 0x026ff40003800000 */
.L_x_186:
[----:B------:R-:W-:Y:S05]  /*91a0*/  BSYNC B0 ;  /* 0x0000000000007941 */ /* 0x000fea0003800000 */
.L_x_185:
[----:B------:R-:W-:Y:S01]  /*91b0*/  PLOP3.LUT P0, PT, P6, PT, PT, 0x80, 0x8 ;  /* 0x000000000008781c */ /* 0x000fe2000370f070 */
[----:B------:R-:W-:-:S12]  /*91c0*/  BRA `(.L_x_187) ;  /* 0xffffffa800ec7947 */ /* 0x000fd8000383ffff */
.L_x_79:
[----:B--2---:R-:W-:-:S04]  /*91d0*/  MOV R0, UR5 ;  /* 0x0000000500007c02 */ /* 0x004fc80008000f00 */
[----:B------:R2:W3:Y:S03]  /*91e0*/  SYNCS.PHASECHK.TRANS64.TRYWAIT P0, [R0+URZ+0x8], R5 ;  /* 0x00000805000075a7 */ /* 0x0004e600080011ff */
[----:B---3--:R-:W-:Y:S05]  /*91f0*/  @!P0 NANOSLEEP.SYNCS 0x989680 ;  /* 0x009896800000895d */ /* 0x008fea0003900000 */
[----:B------:R-:W3:Y:S02]  /*9200*/  @!P0 SYNCS.PHASECHK.TRANS64 P0, [R0+URZ+0x8], R5 ;  /* 0x00000805000085a7 */ /* 0x000ee400080010ff */
[----:B---3--:R-:W-:Y:S05]  /*9210*/  @!P0 BRA `(.L_x_79) ;  /* 0xfffffffc00ec8947 */ /* 0x008fea000383ffff */
[----:B------:R-:W-:Y:S05]  /*9220*/  BRA `(.L_x_78) ;  /* 0xffffffa800f07947 */ /* 0x000fea000383ffff */
.L_x_80:
[----:B-1----:R1:W2:Y:S02]  /*9230*/  SYNCS.PHASECHK.TRANS64.TRYWAIT P0, [R0+URZ+0x140], R5 ;  /* 0x00014005000075a7 */ /* 0x0022a400080011ff */
[----:B--2---:R-:W-:Y:S05]  /*9240*/  @!P0 NANOSLEEP.SYNCS 0x989680 ;  /* 0x009896800000895d */ /* 0x004fea0003900000 */
[----:B------:R-:W2:Y:S02]  /*9250*/  @!P0 SYNCS.PHASECHK.TRANS64 P0, [R0+URZ+0x140], R5 ;  /* 0x00014005000085a7 */ /* 0x000ea400080010ff */
[----:B--2---:R-:W-:Y:S05]  /*9260*/  @!P0 BRA `(.L_x_80) ;  /* 0xfffffffc00f08947 */ /* 0x004fea000383ffff */
[----:B------:R-:W-:Y:S05]  /*9270*/  BRA `(.L_x_188) ;  /* 0xffffffac00dc7947 */ /* 0x000fea000383ffff */
.L_x_82:
[----:B------:R-:W-:-:S07]  /*9280*/  MOV R0, UR31 ;  /* 0x0000001f00007c02 */ /* 0x000fce0008000f00 */
.L_x_189:
[----:B-1----:R1:W2:Y:S02]  /*9290*/  SYNCS.PHASECHK.TRANS64.TRYWAIT P0, [R0+URZ+0x180], R5 ;  /* 0x00018005000075a7 */ /* 0x0022a400080011ff */
[----:B--2---:R-:W-:Y:S05]  /*92a0*/  @!P0 NANOSLEEP.SYNCS 0x989680 ;  /* 0x009896800000895d */ /* 0x004fea0003900000 */
[----:B------:R-:W2:Y:S02]  /*92b0*/  @!P0 SYNCS.PHASECHK.TRANS64 P0, [R0+URZ+0x180], R5 ;  /* 0x00018005000085a7 */ /* 0x000ea400080010ff */
[----:B--2---:R-:W-:Y:S05]  /*92c0*/  @!P0 BRA `(.L_x_189) ;  /* 0xfffffffc00f08947 */ /* 0x004fea000383ffff */
[----:B------:R-:W-:Y:S05]  /*92d0*/  BRA `(.L_x_190) ;  /* 0xffffffb000287947 */ /* 0x000fea000383ffff */
.L_x_85:
[----:B------:R-:W-:Y:S07]  /*92e0*/  MOV R0, UR5 ;  /* 0x0000000500007c02 */ /* 0x000fee0008000f00 */
.L_x_191:
[----:B-1----:R1:W2:Y:S02]  /*92f0*/  SYNCS.PHASECHK.TRANS64.TRYWAIT P0, [R0+URZ], R5 ;  /* 0x00000005000075a7 */ /* 0x0022a400080011ff */
[----:B--2---:R-:W-:Y:S05]  /*9300*/  @!P0 NANOSLEEP.SYNCS 0x989680 ;  /* 0x009896800000895d */ /* 0x004fea0003900000 */
[----:B------:R-:W2:Y:S02]  /*9310*/  @!P0 SYNCS.PHASECHK.TRANS64 P0, [R0+URZ], R5 ;  /* 0x00000005000085a7 */ /* 0x000ea400080010ff */
[----:B--2---:R-:W-:Y:S05]  /*9320*/  @!P0 BRA `(.L_x_191) ;  /* 0xfffffffc00f08947 */ /* 0x004fea000383ffff */
[----:B------:R-:W-:Y:S05]  /*9330*/  BRA `(.L_x_84) ;  /* 0xffffffb0003c7947 */ /* 0x000fea000383ffff */
.L_x_89:
[----:B-1----:R-:W-:-:S07]  /*9340*/  MOV R0, UR4 ;  /* 0x0000000400007c02 */ /* 0x002fce0008000f00 */
.L_x_192:
[----:B-1----:R1:W2:Y:S02]  /*9350*/  SYNCS.PHASECHK.TRANS64.TRYWAIT P0, [R0+URZ], R3 ;  /* 0x00000003000075a7 */ /* 0x0022a400080011ff */
[----:B--2---:R-:W-:Y:S05]  /*9360*/  @!P0 NANOSLEEP.SYNCS 0x989680 ;  /* 0x009896800000895d */ /* 0x004fea0003900000 */
[----:B------:R-:W2:Y:S02]  /*9370*/  @!P0 SYNCS.PHASECHK.TRANS64 P0, [R0+URZ], R3 ;  /* 0x00000003000085a7 */ /* 0x000ea400080010ff */
[----:B--2---:R-:W-:Y:S05]  /*9380*/  @!P0 BRA `(.L_x_192) ;  /* 0xfffffffc00f08947 */ /* 0x004fea000383ffff */
[----:B------:R-:W-:Y:S05]  /*9390*/  BRA `(.L_x_193) ;  /* 0xffffffb400307947 */ /* 0x000fea000383ffff */
.L_x_90:
[----:B------:R-:W-:-:S07]  /*93a0*/  MOV R0, UR5 ;  /* 0x0000000500007c02 */ /* 0x000fce0008000f00 */
.L_x_194:
[----:B-1----:R1:W2:Y:S02]  /*93b0*/  SYNCS.PHASECHK.TRANS64.TRYWAIT P0, [R0+URZ], R3 ;  /* 0x00000003000075a7 */ /* 0x0022a400080011ff */
[----:B--2---:R-:W-:Y:S05]  /*93c0*/  @!P0 NANOSLEEP.SYNCS 0x989680 ;  /* 0x009896800000895d */ /* 0x004fea0003900000 */
[----:B------:R-:W2:Y:S02]  /*93d0*/  @!P0 SYNCS.PHASECHK.TRANS64 P0, [R0+URZ], R3 ;  /* 0x00000003000085a7 */ /* 0x000ea400080010ff */
[----:B--2---:R-:W-:Y:S05]  /*93e0*/  @!P0 BRA `(.L_x_194) ;  /* 0xfffffffc00f08947 */ /* 0x004fea000383ffff */
[----:B------:R-:W-:Y:S05]  /*93f0*/  BRA `(.L_x_195) ;  /* 0xffffffb4003c7947 */ /* 0x000fea000383ffff */
.L_x_91:
[----:B------:R-:W-:-:S07]  /*9400*/  MOV R0, UR5 ;  /* 0x0000000500007c02 */ /* 0x000fce0008000f00 */
.L_x_196:
[----:B-1----:R1:W2:Y:S02]  /*9410*/  SYNCS.PHASECHK.TRANS64.TRYWAIT P0, [R0+URZ], R3 ;  /* 0x00000003000075a7 */ /* 0x0022a400080011ff */
[----:B--2---:R-:W-:Y:S05]  /*9420*/  @!P0 NANOSLEEP.SYNCS 0x989680 ;  /* 0x009896800000895d */ /* 0x004fea0003900000 */
[----:B------:R-:W2:Y:S02]  /*9430*/  @!P0 SYNCS.PHASECHK.TRANS64 P0, [R0+URZ], R3 ;  /* 0x00000003000085a7 */ /* 0x000ea400080010ff */
[----:B--2---:R-:W-:Y:S05]  /*9440*/  @!P0 BRA `(.L_x_196) ;  /* 0xfffffffc00f08947 */ /* 0x004fea000383ffff */
[----:B------:R-:W-:Y:S05]  /*9450*/  BRA `(.L_x_197) ;  /* 0xffffffb400487947 */ /* 0x000fea000383ffff */
.L_x_94:
[----:B------:R-:W-:-:S07]  /*9460*/  MOV R0, UR26 ;  /* 0x0000001a00007c02 */ /* 0x000fce0008000f00 */
.L_x_198:
[----:B-1----:R1:W2:Y:S02]  /*9470*/  SYNCS.PHASECHK.TRANS64.TRYWAIT P1, [R0+URZ+0x1c0], R3 ;  /* 0x0001c003000075a7 */ /* 0x0022a400080211ff */
[----:B--2---:R-:W-:Y:S05]  /*9480*/  @!P1 NANOSLEEP.SYNCS 0x989680 ;  /* 0x009896800000995d */ /* 0x004fea0003900000 */
[----:B------:R-:W2:Y:S02]  /*9490*/  @!P1 SYNCS.PHASECHK.TRANS64 P1, [R0+URZ+0x1c0], R3 ;  /* 0x0001c003000095a7 */ /* 0x000ea400080210ff */
[----:B--2---:R-:W-:Y:S05]  /*94a0*/  @!P1 BRA `(.L_x_198) ;  /* 0xfffffffc00f09947 */ /* 0x004fea000383ffff */
[----:B------:R-:W-:Y:S05]  /*94b0*/  BRA `(.L_x_199) ;  /* 0xffffffb400947947 */ /* 0x000fea000383ffff */
.L_x_99:
[----:B--2---:R2:W3:Y:S02]  /*94c0*/  SYNCS.PHASECHK.TRANS64.TRYWAIT P0, [R8+URZ+0x140], R5 ;  /* 0x00014005080075a7 */ /* 0x0044e400080011ff */
[----:B---3--:R-:W-:Y:S05]  /*94d0*/  @!P0 NANOSLEEP.SYNCS 0x989680 ;  /* 0x009896800000895d */ /* 0x008fea0003900000 */
[----:B------:R-:W3:Y:S02]  /*94e0*/  @!P0 SYNCS.PHASECHK.TRANS64 P0, [R8+URZ+0x140], R5 ;  /* 0x00014005080085a7 */ /* 0x000ee400080010ff */
[----:B---3--:R-:W-:Y:S05]  /*94f0*/  @!P0 BRA `(.L_x_99) ;  /* 0xfffffffc00f08947 */ /* 0x008fea000383ffff */
[----:B------:R-:W-:Y:S05]  /*9500*/  BRA `(.L_x_200) ;  /* 0xffffffb800c07947 */ /* 0x000fea000383ffff */
.L_x_102:
[----:B------:R-:W-:Y:S07]  /*9510*/  MOV R0, UR29 ;  /* 0x0000001d00007c02 */ /* 0x000fee0008000f00 */
.L_x_201:
[----:B--2---:R2:W3:Y:S02]  /*9520*/  SYNCS.PHASECHK.TRANS64.TRYWAIT P1, [R0+URZ+0x138], R5 ;  /* 0x00013805000075a7 */ /* 0x0044e400080211ff */
[----:B---3--:R-:W-:Y:S05]  /*9530*/  @!P1 NANOSLEEP.SYNCS 0x989680 ;  /* 0x009896800000995d */ /* 0x008fea0003900000 */
[----:B------:R-:W3:Y:S02]  /*9540*/  @!P1 SYNCS.PHASECHK.TRANS64 P1, [R0+URZ+0x138], R5 ;  /* 0x00013805000095a7 */ /* 0x000ee400080210ff */
[----:B---3--:R-:W-:Y:S05]  /*9550*/  @!P1 BRA `(.L_x_201) ;  /* 0xfffffffc00f09947 */ /* 0x008fea000383ffff */
[----:B------:R-:W-:Y:S05]  /*9560*/  BRA `(.L_x_101) ;  /* 0xffffffc000387947 */ /* 0x000fea000383ffff */
.L_x_105:
[----:B------:R-:W-:Y:S07]  /*9570*/  MOV R0, UR4 ;  /* 0x0000000400007c02 */ /* 0x000fee0008000f00 */
.L_x_202:
[----:B--2---:R2:W3:Y:S02]  /*9580*/  SYNCS.PHASECHK.TRANS64.TRYWAIT P0, [R0+URZ+0x118], R5 ;  /* 0x00011805000075a7 */ /* 0x0044e400080011ff */
[----:B---3--:R-:W-:Y:S05]  /*9590*/  @!P0 NANOSLEEP.SYNCS 0x989680 ;  /* 0x009896800000895d */ /* 0x008fea0003900000 */
[----:B------:R-:W3:Y:S02]  /*95a0*/  @!P0 SYNCS.PHASECHK.TRANS64 P0, [R0+URZ+0x118], R5 ;  /* 0x00011805000085a7 */ /* 0x000ee400080010ff */
[----:B---3--:R-:W-:Y:S05]  /*95b0*/  @!P0 BRA `(.L_x_202) ;  /* 0xfffffffc00f08947 */ /* 0x008fea000383ffff */
[----:B------:R-:W-:Y:S05]  /*95c0*/  BRA `(.L_x_203) ;  /* 0xffffffc000947947 */ /* 0x000fea000383ffff */
.L_x_106:
[----:B------:R-:W-:Y:S07]  /*95d0*/  MOV R5, UR5 ;  /* 0x0000000500057c02 */ /* 0x000fee0008000f00 */
.L_x_204:
[----:B--2---:R2:W3:Y:S02]  /*95e0*/  SYNCS.PHASECHK.TRANS64.TRYWAIT P0, [R5+URZ+0x118], R0 ;  /* 0x00011800050075a7 */ /* 0x0044e400080011ff */
[----:B---3--:R-:W-:Y:S05]  /*95f0*/  @!P0 NANOSLEEP.SYNCS 0x989680 ;  /* 0x009896800000895d */ /* 0x008fea0003900000 */
[----:B------:R-:W3:Y:S02]  /*9600*/  @!P0 SYNCS.PHASECHK.TRANS64 P0, [R5+URZ+0x118], R0 ;  /* 0x00011800050085a7 */ /* 0x000ee400080010ff */
[----:B---3--:R-:W-:Y:S05]  /*9610*/  @!P0 BRA `(.L_x_204) ;  /* 0xfffffffc00f08947 */ /* 0x008fea000383ffff */
[----:B------:R-:W-:Y:S05]  /*9620*/  BRA `(.L_x_205) ;  /* 0xffffffc4001c7947 */ /* 0x000fea000383ffff */
.L_x_108:
[----:B------:R-:W-:-:S07]  /*9630*/  MOV R0, UR4 ;  /* 0x0000000400007c02 */ /* 0x000fce0008000f00 */
.L_x_206:
[----:B--2---:R2:W3:Y:S02]  /*9640*/  SYNCS.PHASECHK.TRANS64.TRYWAIT P0, [R0+URZ], R3 ;  /* 0x00000003000075a7 */ /* 0x0044e400080011ff */
[----:B---3--:R-:W-:Y:S05]  /*9650*/  @!P0 NANOSLEEP.SYNCS 0x989680 ;  /* 0x009896800000895d */ /* 0x008fea0003900000 */
[----:B------:R-:W3:Y:S02]  /*9660*/  @!P0 SYNCS.PHASECHK.TRANS64 P0, [R0+URZ], R3 ;  /* 0x00000003000085a7 */ /* 0x000ee400080010ff */
[----:B---3--:R-:W-:Y:S05]  /*9670*/  @!P0 BRA `(.L_x_206) ;  /* 0xfffffffc00f08947 */ /* 0x008fea000383ffff */
[----:B------:R-:W-:Y:S05]  /*9680*/  BRA `(.L_x_207) ;  /* 0xffffffc400d07947 */ /* 0x000fea000383ffff */
.L_x_109:
[----:B------:R-:W-:-:S07]  /*9690*/  MOV R0, UR5 ;  /* 0x0000000500007c02 */ /* 0x000fce0008000f00 */
.L_x_208:
[----:B--2---:R2:W3:Y:S02]  /*96a0*/  SYNCS.PHASECHK.TRANS64.TRYWAIT P0, [R0+URZ], R3 ;  /* 0x00000003000075a7 */ /* 0x0044e400080011ff */
[----:B---3--:R-:W-:Y:S05]  /*96b0*/  @!P0 NANOSLEEP.SYNCS 0x989680 ;  /* 0x009896800000895d */ /* 0x008fea0003900000 */
[----:B------:R-:W3:Y:S02]  /*96c0*/  @!P0 SYNCS.PHASECHK.TRANS64 P0, [R0+URZ], R3 ;  /* 0x00000003000085a7 */ /* 0x000ee400080010ff */
[----:B---3--:R-:W-:Y:S05]  /*96d0*/  @!P0 BRA `(.L_x_208) ;  /* 0xfffffffc00f08947 */ /* 0x008fea000383ffff */
[----:B------:R-:W-:Y:S05]  /*96e0*/  BRA `(.L_x_209) ;  /* 0xffffffc400dc7947 */ /* 0x000fea000383ffff */
.L_x_111:
[----:B-1----:R1:W2:Y:S02]  /*96f0*/  SYNCS.PHASECHK.TRANS64.TRYWAIT P0, [R3+URZ+0x140], R0 ;  /* 0x00014000030075a7 */ /* 0x0022a400080011ff */
[----:B--2---:R-:W-:Y:S05]  /*9700*/  @!P0 NANOSLEEP.SYNCS 0x989680 ;  /* 0x009896800000895d */ /* 0x004fea0003900000 */
[----:B------:R-:W2:Y:S02]  /*9710*/  @!P0 SYNCS.PHASECHK.TRANS64 P0, [R3+URZ+0x140], R0 ;  /* 0x00014000030085a7 */ /* 0x000ea400080010ff */
[----:B--2---:R-:W-:Y:S05]  /*9720*/  @!P0 BRA `(.L_x_111) ;  /* 0xfffffffc00f08947 */ /* 0x004fea000383ffff */
[----:B------:R-:W-:Y:S05]  /*9730*/  BRA `(.L_x_210) ;  /* 0xffffffc800d87947 */ /* 0x000fea000383ffff */
.L_x_121:
[----:B-1----:R1:W2:Y:S02]  /*9740*/  SYNCS.PHASECHK.TRANS64.TRYWAIT P1, [R0+URZ+0x100], R5 ;  /* 0x00010005000075a7 */ /* 0x0022a400080211ff */
[----:B--2---:R-:W-:Y:S05]  /*9750*/  @!P1 NANOSLEEP.SYNCS 0x989680 ;  /* 0x009896800000995d */ /* 0x004fea0003900000 */
[----:B------:R-:W2:Y:S02]  /*9760*/  @!P1 SYNCS.PHASECHK.TRANS64 P1, [R0+URZ+0x100], R5 ;  /* 0x00010005000095a7 */ /* 0x000ea400080210ff */
[----:B--2---:R-:W-:Y:S05]  /*9770*/  @!P1 BRA `(.L_x_121) ;  /* 0xfffffffc00f09947 */ /* 0x004fea000383ffff */
[----:B------:R-:W-:Y:S05]  /*9780*/  BRA `(.L_x_120) ;  /* 0xffffffd800707947 */ /* 0x000fea000383ffff */
.L_x_123:
[----:B-1----:R1:W4:Y:S02]  /*9790*/  SYNCS.PHASECHK.TRANS64.TRYWAIT P0, [R72+URZ+0x160], R3 ;  /* 0x00016003480075a7 */ /* 0x00232400080011ff */
[----:B----4-:R-:W-:Y:S05]  /*97a0*/  @!P0 NANOSLEEP.SYNCS 0x989680 ;  /* 0x009896800000895d */ /* 0x010fea0003900000 */
[----:B------:R-:W4:Y:S02]  /*97b0*/  @!P0 SYNCS.PHASECHK.TRANS64 P0, [R72+URZ+0x160], R3 ;  /* 0x00016003480085a7 */ /* 0x000f2400080010ff */
[----:B----4-:R-:W-:Y:S05]  /*97c0*/  @!P0 BRA `(.L_x_123) ;  /* 0xfffffffc00f08947 */ /* 0x010fea000383ffff */
[----:B------:R-:W-:Y:S05]  /*97d0*/  BRA `(.L_x_122) ;  /* 0xffffffd800a87947 */ /* 0x000fea000383ffff */
.L_x_134:
[----:B-1----:R1:W3:Y:S02]  /*97e0*/  SYNCS.PHASECHK.TRANS64.TRYWAIT P0, [R3+URZ+0x100], R4 ;  /* 0x00010004030075a7 */ /* 0x0022e400080011ff */
[----:B---3--:R-:W-:Y:S05]  /*97f0*/  @!P0 NANOSLEEP.SYNCS 0x989680 ;  /* 0x009896800000895d */ /* 0x008fea0003900000 */
[----:B------:R-:W3:Y:S02]  /*9800*/  @!P0 SYNCS.PHASECHK.TRANS64 P0, [R3+URZ+0x100], R4 ;  /* 0x00010004030085a7 */ /* 0x000ee400080010ff */
[----:B---3--:R-:W-:Y:S05]  /*9810*/  @!P0 BRA `(.L_x_134) ;  /* 0xfffffffc00f08947 */ /* 0x008fea000383ffff */
[----:B------:R-:W-:Y:S05]  /*9820*/  BRA `(.L_x_133) ;  /* 0xffffffe000ec7947 */ /* 0x000fea000383ffff */
        .weak           $__internal_0_$__cuda_sm10x_tcgen05_guardrail_trap_col_being_dealloced_not_returned_by_alloc
        .type           $__internal_0_$__cuda_sm10x_tcgen05_guardrail_trap_col_being_dealloced_not_returned_by_alloc,@function
        .size           $__internal_0_$__cuda_sm10x_tcgen05_guardrail_trap_col_being_dealloced_not_returned_by_alloc,($__internal_1_$__cuda_sm10x_tcgen05_guardrail_trap_phase_invalid_during_alloc - $__internal_0_$__cuda_sm10x_tcgen05_guardrail_trap_col_being_dealloced_not_returned_by_alloc)
$__internal_0_$__cuda_sm10x_tcgen05_guardrail_trap_col_being_dealloced_not_returned_by_alloc:
[----:B------:R-:W-:Y:S05]  /*9830*/  BPT.TRAP 0x1 ;  /* 0x000000040000795c */ /* 0x000fea0000300000 */
[----:B------:R-:W-:-:S04]  /*9840*/  HFMA2 R3, -RZ, RZ, 0, 0 ;  /* 0x00000000ff037431 */ /* 0x000fc800000001ff */
[----:B------:R-:W-:Y:S05]  /*9850*/  RET.REL.NODEC R2 `(_ZN7cutlass13device_kernelINS_4gemm6kernel13GemmUniversalIN4cute5tupleIJiiiiEEENS1_10collective13CollectiveMmaINS1_35MainloopSm100TmaUmmaWarpSpecializedILi16ELi2ELi4ENS5_IJNS4_1CILi8EEENSA_ILi1EEESC_EEEEENS5_IJNSA_ILi128EEENSA_ILi64EEENSA_ILi32EEEEEENS_10tfloat32_tENS5_IJlSC_lEEESJ_SK_NS4_8TiledMMAINS4_8MMA_AtomIJNS4_23SM100_MMA_TF32_2x1SM_SSISJ_SJ_fLi128ELi64ELNS4_4UMMA5MajorE0ELSP_0ELNSO_7ScaleInE0ELSQ_0EEEEEENS4_6LayoutINS5_IJSC_SC_SC_EEENS5_IJNSA_ILi0EEESV_SV_EEEEENS5_IJNS4_10UnderscoreESY_SY_EEEEENS4_18SM100_TMA_2SM_LOADENS4_14ComposedLayoutINS4_7SwizzleILi3ELi4ELi3EEENS4_18smem_ptr_flag_bitsILi32EEENST_INS5_IJSB_SH_EEENS5_IJSH_SC_EEEEEEEvNS4_8identityENS4_28SM100_TMA_2SM_LOAD_MULTICASTES1A_vS1B_EENS_8epilogue10collective18CollectiveEpilogueINS1E_23Sm100TmaWarpSpecializedILi3ELi2ELi16ELb1ELb0EEEJNS5_IJSG_SG_SH_EEENS5_IJNST_ISG_SC_EENST_INS5_IJNSA_ILi16EEENSA_ILi2EEEEEENS5_IJSC_SH_EEEEEEEESJ_SK_SJ_SK_NS1E_6fusion15FusionCallbacksIS1I_NS1R_17LinearCombinationISJ_fSJ_fLNS_15FloatRoundStyleE2EEES1J_S1Q_JEEENS4_5SM1004TMEM4LOAD26SM100_TMEM_LOAD_32dp32b16xENS4_13SM90_TMA_LOADENS12_INS13_ILi2ELi4ELi3EEES16_NST_INS5_IJSB_S1L_EEENS5_IJS1L_SC_EEEEEEENS4_39AutoVectorizingCopyWithAssumedAlignmentILi128EEENS4_14SM90_TMA_STOREES26_S28_S28_EEEvvEEEEvNT_6ParamsE) ;  /* 0xffffff6402e87950 */ /* 0x000fea0003c3ffff */
        .weak           $__internal_1_$__cuda_sm10x_tcgen05_guardrail_trap_phase_invalid_during_alloc
        .type           $__internal_1_$__cuda_sm10x_tcgen05_guardrail_trap_phase_invalid_during_alloc,@function
        .size           $__internal_1_$__cuda_sm10x_tcgen05_guardrail_trap_phase_invalid_during_alloc,($__internal_2_$__cuda_sm10x_tcgen05_guardrail_trap_unallocated_columns_being_dealloced - $__internal_1_$__cuda_sm10x_tcgen05_guardrail_trap_phase_invalid_during_alloc)
$__internal_1_$__cuda_sm10x_tcgen05_guardrail_trap_phase_invalid_during_alloc:
[----:B------:R-:W-:Y:S05]  /*9860*/  BPT.TRAP 0x1 ;  /* 0x000000040000795c */ /* 0x000fea0000300000 */
[----:B------:R-:W-:-:S04]  /*9870*/  MOV R5, 0x0 ;  /* 0x0000000000057802 */ /* 0x000fc80000000f00 */
[----:B------:R-:W-:Y:S05]  /*9880*/  RET.REL.NODEC R4 `(_ZN7cutlass13device_kernelINS_4gemm6kernel13GemmUniversalIN4cute5tupleIJiiiiEEENS1_10collective13CollectiveMmaINS1_35MainloopSm100TmaUmmaWarpSpecializedILi16ELi2ELi4ENS5_IJNS4_1CILi8EEENSA_ILi1EEESC_EEEEENS5_IJNSA_ILi128EEENSA_ILi64EEENSA_ILi32EEEEEENS_10tfloat32_tENS5_IJlSC_lEEESJ_SK_NS4_8TiledMMAINS4_8MMA_AtomIJNS4_23SM100_MMA_TF32_2x1SM_SSISJ_SJ_fLi128ELi64ELNS4_4UMMA5MajorE0ELSP_0ELNSO_7ScaleInE0ELSQ_0EEEEEENS4_6LayoutINS5_IJSC_SC_SC_EEENS5_IJNSA_ILi0EEESV_SV_EEEEENS5_IJNS4_10UnderscoreESY_SY_EEEEENS4_18SM100_TMA_2SM_LOADENS4_14ComposedLayoutINS4_7SwizzleILi3ELi4ELi3EEENS4_18smem_ptr_flag_bitsILi32EEENST_INS5_IJSB_SH_EEENS5_IJSH_SC_EEEEEEEvNS4_8identityENS4_28SM100_TMA_2SM_LOAD_MULTICASTES1A_vS1B_EENS_8epilogue10collective18CollectiveEpilogueINS1E_23Sm100TmaWarpSpecializedILi3ELi2ELi16ELb1ELb0EEEJNS5_IJSG_SG_SH_EEENS5_IJNST_ISG_SC_EENST_INS5_IJNSA_ILi16EEENSA_ILi2EEEEEENS5_IJSC_SH_EEEEEEEESJ_SK_SJ_SK_NS1E_6fusion15FusionCallbacksIS1I_NS1R_17LinearCombinationISJ_fSJ_fLNS_15FloatRoundStyleE2EEES1J_S1Q_JEEENS4_5SM1004TMEM4LOAD26SM100_TMEM_LOAD_32dp32b16xENS4_13SM90_TMA_LOADENS12_INS13_ILi2ELi4ELi3EEES16_NST_INS5_IJSB_S1L_EEENS5_IJS1L_SC_EEEEEEENS4_39AutoVectorizingCopyWithAssumedAlignmentILi128EEENS4_14SM90_TMA_STOREES26_S28_S28_EEEvvEEEEvNT_6ParamsE) ;  /* 0xffffff6404dc7950 */ /* 0x000fea0003c3ffff */
        .weak           $__internal_2_$__cuda_sm10x_tcgen05_guardrail_trap_unallocated_columns_being_dealloced
        .type           $__internal_2_$__cuda_sm10x_tcgen05_guardrail_trap_unallocated_columns_being_dealloced,@function
        .size           $__internal_2_$__cuda_sm10x_tcgen05_guardrail_trap_unallocated_columns_being_dealloced,(.L_x_212 - $__internal_2_$__cuda_sm10x_tcgen05_guardrail_trap_unallocated_columns_being_dealloced)
$__internal_2_$__cuda_sm10x_tcgen05_guardrail_trap_unallocated_columns_being_dealloced:
[----:B------:R-:W-:Y:S05]  /*9890*/  BPT.TRAP 0x1 ;  /* 0x000000040000795c */ /* 0x000fea0000300000 */
[----:B------:R-:W-:-:S04]  /*98a0*/  HFMA2 R3, -RZ, RZ, 0, 0 ;  /* 0x00000000ff037431 */ /* 0x000fc800000001ff */
[----:B------:R-:W-:Y:S05]  /*98b0*/  RET.REL.NODEC R2 `(_ZN7cutlass13device_kernelINS_4gemm6kernel13GemmUniversalIN4cute5tupleIJiiiiEEENS1_10collective13CollectiveMmaINS1_35MainloopSm100TmaUmmaWarpSpecializedILi16ELi2ELi4ENS5_IJNS4_1CILi8EEENSA_ILi1EEESC_EEEEENS5_IJNSA_ILi128EEENSA_ILi64EEENSA_ILi32EEEEEENS_10tfloat32_tENS5_IJlSC_lEEESJ_SK_NS4_8TiledMMAINS4_8MMA_AtomIJNS4_23SM100_MMA_TF32_2x1SM_SSISJ_SJ_fLi128ELi64ELNS4_4UMMA5MajorE0ELSP_0ELNSO_7ScaleInE0ELSQ_0EEEEEENS4_6LayoutINS5_IJSC_SC_SC_EEENS5_IJNSA_ILi0EEESV_SV_EEEEENS5_IJNS4_10UnderscoreESY_SY_EEEEENS4_18SM100_TMA_2SM_LOADENS4_14ComposedLayoutINS4_7SwizzleILi3ELi4ELi3EEENS4_18smem_ptr_flag_bitsILi32EEENST_INS5_IJSB_SH_EEENS5_IJSH_SC_EEEEEEEvNS4_8identityENS4_28SM100_TMA_2SM_LOAD_MULTICASTES1A_vS1B_EENS_8epilogue10collective18CollectiveEpilogueINS1E_23Sm100TmaWarpSpecializedILi3ELi2ELi16ELb1ELb0EEEJNS5_IJSG_SG_SH_EEENS5_IJNST_ISG_SC_EENST_INS5_IJNSA_ILi16EEENSA_ILi2EEEEEENS5_IJSC_SH_EEEEEEEESJ_SK_SJ_SK_NS1E_6fusion15FusionCallbacksIS1I_NS1R_17LinearCombinationISJ_fSJ_fLNS_15FloatRoundStyleE2EEES1J_S1Q_JEEENS4_5SM1004TMEM4LOAD26SM100_TMEM_LOAD_32dp32b16xENS4_13SM90_TMA_LOADENS12_INS13_ILi2ELi4ELi3EEES16_NST_INS5_IJSB_S1L_EEENS5_IJS1L_SC_EEEEEEENS4_39AutoVectorizingCopyWithAssumedAlignmentILi128EEENS4_14SM90_TMA_STOREES26_S28_S28_EEEvvEEEEvNT_6ParamsE) ;  /* 0xffffff6402d07950 */ /* 0x000fea0003c3ffff */
.L_x_211:
[----:B------:R-:W-:-:S00]  /*98c0*/  BRA `(.L_x_211) ;  /* 0xfffffffc00fc7947 */ /* 0x000fc0000383ffff */
[----:B------:R-:W-:-:S00]  /*98d0*/  NOP ;  /* 0x0000000000007918 */ /* 0x000fc00000000000 */
        /* <DEDUP_REMOVED lines=10> */
.L_x_212:


//--------------------- .nv.global.init           --------------------------
	.section	.nv.global.init,"aw",@progbits
.nv.global.init:
	.type		$str$27,@object
	.size		$str$27,($str$28 - $str$27)
$str$27:
        /*0000*/ 	.byte	0x28, 0x61, 0x64, 0x64, 0x72, 0x65, 0x73, 0x73, 0x20, 0x26, 0x20, 0x6d, 0x61, 0x73, 0x6b, 0x29
        /*0010*/ 	.byte	0x20, 0x3d, 0x3d, 0x20, 0x30, 0x00
	.type		$str$28,@object
	.size		$str$28,($str$26 - $str$28)
$str$28:
        /*0016*/ 	.byte	0x2f, 0x74, 0x6d, 0x70, 0x2f, 0x63, 0x75, 0x74, 0x6c, 0x61, 0x73, 0x73, 0x5f, 0x73, 0x77, 0x65
        /*0026*/ 	.byte	0x65, 0x70, 0x5f, 0x73, 0x72, 0x63, 0x2f, 0x69, 0x6e, 0x63, 0x6c, 0x75, 0x64, 0x65, 0x2f, 0x63
        /*0036*/ 	.byte	0x75, 0x74, 0x65, 0x2f, 0x70, 0x6f, 0x69, 0x6e, 0x74, 0x65, 0x72, 0x5f, 0x66, 0x6c, 0x61, 0x67
        /*0046*/ 	.byte	0x67, 0x65, 0x64, 0x2e, 0x68, 0x70, 0x70, 0x00
	.type		$str$26,@object
	.size		$str$26,($str$25 - $str$26)
$str$26:
        /*004e*/ 	.byte	0x2f, 0x74, 0x6d, 0x70, 0x2f, 0x63, 0x75, 0x74, 0x6c, 0x61, 0x73, 0x73, 0x5f, 0x73, 0x77, 0x65
        /*005e*/ 	.byte	0x65, 0x70, 0x5f, 0x73, 0x72, 0x63, 0x2f, 0x69, 0x6e, 0x63, 0x6c, 0x75, 0x64, 0x65, 0x2f, 0x63
        /*006e*/ 	.byte	0x75, 0x74, 0x65, 0x2f, 0x61, 0x74, 0x6f, 0x6d, 0x2f, 0x63, 0x6f, 0x70, 0x79, 0x5f, 0x74, 0x72
        /*007e*/ 	.byte	0x61, 0x69, 0x74, 0x73, 0x5f, 0x73, 0x6d, 0x31, 0x30, 0x30, 0x2e, 0x68, 0x70, 0x70, 0x00
	.type		$str$25,@object
	.size		$str$25,(__unnamed_1 - $str$25)
$str$25:
        /*008d*/ 	.byte	0x28, 0x28, 0x75, 0x69, 0x6e, 0x74, 0x33, 0x32, 0x5f, 0x74, 0x28, 0x74, 0x68, 0x72, 0x65, 0x61
        /*009d*/ 	.byte	0x64, 0x49, 0x64, 0x78, 0x2e, 0x78, 0x29, 0x20, 0x2f, 0x20, 0x33, 0x32, 0x29, 0x20, 0x25, 0x20
        /*00ad*/ 	.byte	0x34, 0x29, 0x20, 0x3d, 0x3d, 0x20, 0x28, 0x28, 0x28, 0x74, 0x6d, 0x65, 0x6d, 0x5f, 0x61, 0x64
        /*00bd*/ 	.byte	0x64, 0x72, 0x20, 0x3e, 0x3e, 0x20, 0x31, 0x36, 0x29, 0x20, 0x2f, 0x20, 0x33, 0x32, 0x29, 0x20
        /*00cd*/ 	.byte	0x25, 0x20, 0x34, 0x29, 0x00
	.type		__unnamed_1,@object
	.size		__unnamed_1,(__unnamed_2 - __unnamed_1)
__unnamed_1:
        /*00d2*/ 	.byte	0x61, 0x75, 0x74, 0x6f, 0x20, 0x63, 0x75, 0x74, 0x65, 0x3a, 0x3a, 0x61, 0x73, 0x5f, 0x70, 0x6f
        /* <DEDUP_REMOVED lines=24> */
        /*0262*/ 	.byte	0x43, 0x3c, 0x32, 0x30, 0x34, 0x38, 0x3e, 0x3e, 0x3e, 0x3e, 0x5d, 0x00
	.type		__unnamed_2,@object
	.size		__unnamed_2,(.L_2 - __unnamed_2)
__unnamed_2:
        /* <DEDUP_REMOVED lines=42> */
        /*050e*/ 	.byte	0x3e, 0x5d, 0x00
.L_2:


//--------------------- .nv.shared._ZN7cutlass13device_kernelINS_4gemm6kernel13GemmUniversalIN4cute5tupleIJiiiiEEENS1_10collective13CollectiveMmaINS1_35MainloopSm100TmaUmmaWarpSpecializedILi16ELi2ELi4ENS5_IJNS4_1CILi8EEENSA_ILi1EEESC_EEEEENS5_IJNSA_ILi128EEENSA_ILi64EEENSA_ILi32EEEEEENS_10tfloat32_tENS5_IJlSC_lEEESJ_SK_NS4_8TiledMMAINS4_8MMA_AtomIJNS4_23SM100_MMA_TF32_2x1SM_SSISJ_SJ_fLi128ELi64ELNS4_4UMMA5MajorE0ELSP_0ELNSO_7ScaleInE0ELSQ_0EEEEEENS4_6LayoutINS5_IJSC_SC_SC_EEENS5_IJNSA_ILi0EEESV_SV_EEEEENS5_IJNS4_10UnderscoreESY_SY_EEEEENS4_18SM100_TMA_2SM_LOADENS4_14ComposedLayoutINS4_7SwizzleILi3ELi4ELi3EEENS4_18smem_ptr_flag_bitsILi32EEENST_INS5_IJSB_SH_EEENS5_IJSH_SC_EEEEEEEvNS4_8identityENS4_28SM100_TMA_2SM_LOAD_MULTICASTES1A_vS1B_EENS_8epilogue10collective18CollectiveEpilogueINS1E_23Sm100TmaWarpSpecializedILi3ELi2ELi16ELb1ELb0EEEJNS5_IJSG_SG_SH_EEENS5_IJNST_ISG_SC_EENST_INS5_IJNSA_ILi16EEENSA_ILi2EEEEEENS5_IJSC_SH_EEEEEEEESJ_SK_SJ_SK_NS1E_6fusion15FusionCallbacksIS1I_NS1R_17LinearCombinationISJ_fSJ_fLNS_15FloatRoundStyleE2EEES1J_S1Q_JEEENS4_5SM1004TMEM4LOAD26SM100_TMEM_LOAD_32dp32b16xENS4_13SM90_TMA_LOADENS12_INS13_ILi2ELi4ELi3EEES16_NST_INS5_IJSB_S1L_EEENS5_IJS1L_SC_EEEEEEENS4_39AutoVectorizingCopyWithAssumedAlignmentILi128EEENS4_14SM90_TMA_STOREES26_S28_S28_EEEvvEEEEvNT_6ParamsE --------------------------
	.section	.nv.shared._ZN7cutlass13device_kernelINS_4gemm6kernel13GemmUniversalIN4cute5tupleIJiiiiEEENS1_10collective13CollectiveMmaINS1_35MainloopSm100TmaUmmaWarpSpecializedILi16ELi2ELi4ENS5_IJNS4_1CILi8EEENSA_ILi1EEESC_EEEEENS5_IJNSA_ILi128EEENSA_ILi64EEENSA_ILi32EEEEEENS_10tfloat32_tENS5_IJlSC_lEEESJ_SK_NS4_8TiledMMAINS4_8MMA_AtomIJNS4_23SM100_MMA_TF32_2x1SM_SSISJ_SJ_fLi128ELi64ELNS4_4UMMA5MajorE0ELSP_0ELNSO_7ScaleInE0ELSQ_0EEEEEENS4_6LayoutINS5_IJSC_SC_SC_EEENS5_IJNSA_ILi0EEESV_SV_EEEEENS5_IJNS4_10UnderscoreESY_SY_EEEEENS4_18SM100_TMA_2SM_LOADENS4_14ComposedLayoutINS4_7SwizzleILi3ELi4ELi3EEENS4_18smem_ptr_flag_bitsILi32EEENST_INS5_IJSB_SH_EEENS5_IJSH_SC_EEEEEEEvNS4_8identityENS4_28SM100_TMA_2SM_LOAD_MULTICASTES1A_vS1B_EENS_8epilogue10collective18CollectiveEpilogueINS1E_23Sm100TmaWarpSpecializedILi3ELi2ELi16ELb1ELb0EEEJNS5_IJSG_SG_SH_EEENS5_IJNST_ISG_SC_EENST_INS5_IJNSA_ILi16EEENSA_ILi2EEEEEENS5_IJSC_SH_EEEEEEEESJ_SK_SJ_SK_NS1E_6fusion15FusionCallbacksIS1I_NS1R_17LinearCombinationISJ_fSJ_fLNS_15FloatRoundStyleE2EEES1J_S1Q_JEEENS4_5SM1004TMEM4LOAD26SM100_TMEM_LOAD_32dp32b16xENS4_13SM90_TMA_LOADENS12_INS13_ILi2ELi4ELi3EEES16_NST_INS5_IJSB_S1L_EEENS5_IJS1L_SC_EEEEEEENS4_39AutoVectorizingCopyWithAssumedAlignmentILi128EEENS4_14SM90_TMA_STOREES26_S28_S28_EEEvvEEEEvNT_6ParamsE,"aw",@nobits
	.sectionflags	@""
	.align	16
	.zero		1024


//--------------------- .nv.shared.reserved.0     --------------------------
	.section	.nv.shared.reserved.0,"aw",@nobits
	.weak		__nv_reservedSMEM_offset_0_alias
	.size		__nv_reservedSMEM_offset_0_alias, 0, 64
	.other		__nv_reservedSMEM_offset_0_alias,@"STO_CUDA_RESERVED_SHARED STV_DEFAULT"
__nv_reservedSMEM_offset_0_alias:
	.zero		0
.nv.shared.reserved.0:
	.zero		64
	.weak		__nv_reservedSMEM_tcgen05_partition
	.type		__nv_reservedSMEM_tcgen05_partition,@object
	.size		__nv_reservedSMEM_tcgen05_partition,(.L_0 - __nv_reservedSMEM_tcgen05_partition)
__nv_reservedSMEM_tcgen05_partition:
	.zero		32
.L_0:


//--------------------- .nv.global                --------------------------
	.section	.nv.global,"aw",@nobits
.nv.global:
	.type		_ZN40_INTERNAL_6351e686_4_k_cu_e8a6418c_360924cute1_E,@object
	.size		_ZN40_INTERNAL_6351e686_4_k_cu_e8a6418c_360924cute1_E,(_ZN40_INTERNAL_6351e686_4_k_cu_e8a6418c_360924cuda3std3__45__cpo6cbeginE - _ZN40_INTERNAL_6351e686_4_k_cu_e8a6418c_360924cute1_E)
_ZN40_INTERNAL_6351e686_4_k_cu_e8a6418c_360924cute1_E:
	.zero		1
	.type		_ZN40_INTERNAL_6351e686_4_k_cu_e8a6418c_360924cuda3std3__45__cpo6cbeginE,@object
	.size		_ZN40_INTERNAL_6351e686_4_k_cu_e8a6418c_360924cuda3std3__45__cpo6cbeginE,(_ZN40_INTERNAL_6351e686_4_k_cu_e8a6418c_360924cuda3std3__48in_placeE - _ZN40_INTERNAL_6351e686_4_k_cu_e8a6418c_360924cuda3std3__45__cpo6cbeginE)
_ZN40_INTERNAL_6351e686_4_k_cu_e8a6418c_360924cuda3std3__45__cpo6cbeginE:
	.zero		1
	.type		_ZN40_INTERNAL_6351e686_4_k_cu_e8a6418c_360924cuda3std3__48in_placeE,@object
	.size		_ZN40_INTERNAL_6351e686_4_k_cu_e8a6418c_360924cuda3std3__48in_placeE,(_ZN40_INTERNAL_6351e686_4_k_cu_e8a6418c_360924cuda3std6ranges3__45__cpo9iter_moveE - _ZN40_INTERNAL_6351e686_4_k_cu_e8a6418c_360924cuda3std3__48in_placeE)
_ZN40_INTERNAL_6351e686_4_k_cu_e8a6418c_360924cuda3std3__48in_placeE:
	.zero		1
	.type		_ZN40_INTERNAL_6351e686_4_k_cu_e8a6418c_360924cuda3std6ranges3__45__cpo9iter_moveE,@object
	.size		_ZN40_INTERNAL_6351e686_4_k_cu_e8a6418c_360924cuda3std6ranges3__45__cpo9iter_moveE,(_ZN40_INTERNAL_6351e686_4_k_cu_e8a6418c_360924cuda3std3__45__cpo5beginE - _ZN40_INTERNAL_6351e686_4_k_cu_e8a6418c_360924cuda3std6ranges3__45__cpo9iter_moveE)
_ZN40_INTERNAL_6351e686_4_k_cu_e8a6418c_360924cuda3std6ranges3__45__cpo9iter_moveE:
	.zero		1
	.type		_ZN40_INTERNAL_6351e686_4_k_cu_e8a6418c_360924cuda3std3__45__cpo5beginE,@object
	.size		_ZN40_INTERNAL_6351e686_4_k_cu_e8a6418c_360924cuda3std3__45__cpo5beginE,(_ZN40_INTERNAL_6351e686_4_k_cu_e8a6418c_360924cuda3std3__442_GLOBAL__N__6351e686_4_k_cu_e8a6418c_360926ignoreE - _ZN40_INTERNAL_6351e686_4_k_cu_e8a6418c_360924cuda3std3__45__cpo5beginE)
_ZN40_INTERNAL_6351e686_4_k_cu_e8a6418c_360924cuda3std3__45__cpo5beginE:
	.zero		1
	.type		_ZN40_INTERNAL_6351e686_4_k_cu_e8a6418c_360924cuda3std3__442_GLOBAL__N__6351e686_4_k_cu_e8a6418c_360926ignoreE,@object
	.size		_ZN40_INTERNAL_6351e686_4_k_cu_e8a6418c_360924cuda3std3__442_GLOBAL__N__6351e686_4_k_cu_e8a6418c_360926ignoreE,(_ZN40_INTERNAL_6351e686_4_k_cu_e8a6418c_360924cute7productE - _ZN40_INTERNAL_6351e686_4_k_cu_e8a6418c_360924cuda3std3__442_GLOBAL__N__6351e686_4_k_cu_e8a6418c_360926ignoreE)
_ZN40_INTERNAL_6351e686_4_k_cu_e8a6418c_360924cuda3std3__442_GLOBAL__N__6351e686_4_k_cu_e8a6418c_360926ignoreE:
	.zero		1
	.type		_ZN40_INTERNAL_6351e686_4_k_cu_e8a6418c_360924cute7productE,@object
	.size		_ZN40_INTERNAL_6351e686_4_k_cu_e8a6418c_360924cute7productE,(_ZN40_INTERNAL_6351e686_4_k_cu_e8a6418c_360924cuda3std3__45__cpo3endE - _ZN40_INTERNAL_6351e686_4_k_cu_e8a6418c_360924cute7productE)
_ZN40_INTERNAL_6351e686_4_k_cu_e8a6418c_360924cute7productE:
	.zero		1
	.type		_ZN40_INTERNAL_6351e686_4_k_cu_e8a6418c_360924cuda3std3__45__cpo3endE,@object
	.size		_ZN40_INTERNAL_6351e686_4_k_cu_e8a6418c_360924cuda3std3__45__cpo3endE,(_ZN40_INTERNAL_6351e686_4_k_cu_e8a6418c_360924cuda3std3__419piecewise_constructE - _ZN40_INTERNAL_6351e686_4_k_cu_e8a6418c_360924cuda3std3__45__cpo3endE)
_ZN40_INTERNAL_6351e686_4_k_cu_e8a6418c_360924cuda3std3__45__cpo3endE:
	.zero		1
	.type		_ZN40_INTERNAL_6351e686_4_k_cu_e8a6418c_360924cuda3std3__419piecewise_constructE,@object
	.size		_ZN40_INTERNAL_6351e686_4_k_cu_e8a6418c_360924cuda3std3__419piecewise_constructE,(_ZN40_INTERNAL_6351e686_4_k_cu_e8a6418c_360924cuda3std3__45__cpo4cendE - _ZN40_INTERNAL_6351e686_4_k_cu_e8a6418c_360924cuda3std3__419piecewise_constructE)
_ZN40_INTERNAL_6351e686_4_k_cu_e8a6418c_360924cuda3std3__419piecewise_constructE:
	.zero		1
	.type		_ZN40_INTERNAL_6351e686_4_k_cu_e8a6418c_360924cuda3std3__45__cpo4cendE,@object
	.size		_ZN40_INTERNAL_6351e686_4_k_cu_e8a6418c_360924cuda3std3__45__cpo4cendE,(_ZN40_INTERNAL_6351e686_4_k_cu_e8a6418c_360924cuda3std6ranges3__45__cpo4swapE - _ZN40_INTERNAL_6351e686_4_k_cu_e8a6418c_360924cuda3std3__45__cpo4cendE)
_ZN40_INTERNAL_6351e686_4_k_cu_e8a6418c_360924cuda3std3__45__cpo4cendE:
	.zero		1
	.type		_ZN40_INTERNAL_6351e686_4_k_cu_e8a6418c_360924cuda3std6ranges3__45__cpo4swapE,@object
	.size		_ZN40_INTERNAL_6351e686_4_k_cu_e8a6418c_360924cuda3std6ranges3__45__cpo4swapE,(.L_10 - _ZN40_INTERNAL_6351e686_4_k_cu_e8a6418c_360924cuda3std6ranges3__45__cpo4swapE)
_ZN40_INTERNAL_6351e686_4_k_cu_e8a6418c_360924cuda3std6ranges3__45__cpo4swapE:
	.zero		1
.L_10:


//--------------------- .nv.constant0._ZN7cutlass13device_kernelINS_4gemm6kernel13GemmUniversalIN4cute5tupleIJiiiiEEENS1_10collective13CollectiveMmaINS1_35MainloopSm100TmaUmmaWarpSpecializedILi16ELi2ELi4ENS5_IJNS4_1CILi8EEENSA_ILi1EEESC_EEEEENS5_IJNSA_ILi128EEENSA_ILi64EEENSA_ILi32EEEEEENS_10tfloat32_tENS5_IJlSC_lEEESJ_SK_NS4_8TiledMMAINS4_8MMA_AtomIJNS4_23SM100_MMA_TF32_2x1SM_SSISJ_SJ_fLi128ELi64ELNS4_4UMMA5MajorE0ELSP_0ELNSO_7ScaleInE0ELSQ_0EEEEEENS4_6LayoutINS5_IJSC_SC_SC_EEENS5_IJNSA_ILi0EEESV_SV_EEEEENS5_IJNS4_10UnderscoreESY_SY_EEEEENS4_18SM100_TMA_2SM_LOADENS4_14ComposedLayoutINS4_7SwizzleILi3ELi4ELi3EEENS4_18smem_ptr_flag_bitsILi32EEENST_INS5_IJSB_SH_EEENS5_IJSH_SC_EEEEEEEvNS4_8identityENS4_28SM100_TMA_2SM_LOAD_MULTICASTES1A_vS1B_EENS_8epilogue10collective18CollectiveEpilogueINS1E_23Sm100TmaWarpSpecializedILi3ELi2ELi16ELb1ELb0EEEJNS5_IJSG_SG_SH_EEENS5_IJNST_ISG_SC_EENST_INS5_IJNSA_ILi16EEENSA_ILi2EEEEEENS5_IJSC_SH_EEEEEEEESJ_SK_SJ_SK_NS1E_6fusion15FusionCallbacksIS1I_NS1R_17LinearCombinationISJ_fSJ_fLNS_15FloatRoundStyleE2EEES1J_S1Q_JEEENS4_5SM1004TMEM4LOAD26SM100_TMEM_LOAD_32dp32b16xENS4_13SM90_TMA_LOADENS12_INS13_ILi2ELi4ELi3EEES16_NST_INS5_IJSB_S1L_EEENS5_IJS1L_SC_EEEEEEENS4_39AutoVectorizingCopyWithAssumedAlignmentILi128EEENS4_14SM90_TMA_STOREES26_S28_S28_EEEvvEEEEvNT_6ParamsE --------------------------
	.section	.nv.constant0._ZN7cutlass13device_kernelINS_4gemm6kernel13GemmUniversalIN4cute5tupleIJiiiiEEENS1_10collective13CollectiveMmaINS1_35MainloopSm100TmaUmmaWarpSpecializedILi16ELi2ELi4ENS5_IJNS4_1CILi8EEENSA_ILi1EEESC_EEEEENS5_IJNSA_ILi128EEENSA_ILi64EEENSA_ILi32EEEEEENS_10tfloat32_tENS5_IJlSC_lEEESJ_SK_NS4_8TiledMMAINS4_8MMA_AtomIJNS4_23SM100_MMA_TF32_2x1SM_SSISJ_SJ_fLi128ELi64ELNS4_4UMMA5MajorE0ELSP_0ELNSO_7ScaleInE0ELSQ_0EEEEEENS4_6LayoutINS5_IJSC_SC_SC_EEENS5_IJNSA_ILi0EEESV_SV_EEEEENS5_IJNS4_10UnderscoreESY_SY_EEEEENS4_18SM100_TMA_2SM_LOADENS4_14ComposedLayoutINS4_7SwizzleILi3ELi4ELi3EEENS4_18smem_ptr_flag_bitsILi32EEENST_INS5_IJSB_SH_EEENS5_IJSH_SC_EEEEEEEvNS4_8identityENS4_28SM100_TMA_2SM_LOAD_MULTICASTES1A_vS1B_EENS_8epilogue10collective18CollectiveEpilogueINS1E_23Sm100TmaWarpSpecializedILi3ELi2ELi16ELb1ELb0EEEJNS5_IJSG_SG_SH_EEENS5_IJNST_ISG_SC_EENST_INS5_IJNSA_ILi16EEENSA_ILi2EEEEEENS5_IJSC_SH_EEEEEEEESJ_SK_SJ_SK_NS1E_6fusion15FusionCallbacksIS1I_NS1R_17LinearCombinationISJ_fSJ_fLNS_15FloatRoundStyleE2EEES1J_S1Q_JEEENS4_5SM1004TMEM4LOAD26SM100_TMEM_LOAD_32dp32b16xENS4_13SM90_TMA_LOADENS12_INS13_ILi2ELi4ELi3EEES16_NST_INS5_IJSB_S1L_EEENS5_IJS1L_SC_EEEEEEENS4_39AutoVectorizingCopyWithAssumedAlignmentILi128EEENS4_14SM90_TMA_STOREES26_S28_S28_EEEvvEEEEvNT_6ParamsE,"a",@progbits
	.sectionflags	@""
	.align	4
.nv.constant0._ZN7cutlass13device_kernelINS_4gemm6kernel13GemmUniversalIN4cute5tupleIJiiiiEEENS1_10collective13CollectiveMmaINS1_35MainloopSm100TmaUmmaWarpSpecializedILi16ELi2ELi4ENS5_IJNS4_1CILi8EEENSA_ILi1EEESC_EEEEENS5_IJNSA_ILi128EEENSA_ILi64EEENSA_ILi32EEEEEENS_10tfloat32_tENS5_IJlSC_lEEESJ_SK_NS4_8TiledMMAINS4_8MMA_AtomIJNS4_23SM100_MMA_TF32_2x1SM_SSISJ_SJ_fLi128ELi64ELNS4_4UMMA5MajorE0ELSP_0ELNSO_7ScaleInE0ELSQ_0EEEEEENS4_6LayoutINS5_IJSC_SC_SC_EEENS5_IJNSA_ILi0EEESV_SV_EEEEENS5_IJNS4_10UnderscoreESY_SY_EEEEENS4_18SM100_TMA_2SM_LOADENS4_14ComposedLayoutINS4_7SwizzleILi3ELi4ELi3EEENS4_18smem_ptr_flag_bitsILi32EEENST_INS5_IJSB_SH_EEENS5_IJSH_SC_EEEEEEEvNS4_8identityENS4_28SM100_TMA_2SM_LOAD_MULTICASTES1A_vS1B_EENS_8epilogue10collective18CollectiveEpilogueINS1E_23Sm100TmaWarpSpecializedILi3ELi2ELi16ELb1ELb0EEEJNS5_IJSG_SG_SH_EEENS5_IJNST_ISG_SC_EENST_INS5_IJNSA_ILi16EEENSA_ILi2EEEEEENS5_IJSC_SH_EEEEEEEESJ_SK_SJ_SK_NS1E_6fusion15FusionCallbacksIS1I_NS1R_17LinearCombinationISJ_fSJ_fLNS_15FloatRoundStyleE2EEES1J_S1Q_JEEENS4_5SM1004TMEM4LOAD26SM100_TMEM_LOAD_32dp32b16xENS4_13SM90_TMA_LOADENS12_INS13_ILi2ELi4ELi3EEES16_NST_INS5_IJSB_S1L_EEENS5_IJS1L_SC_EEEEEEENS4_39AutoVectorizingCopyWithAssumedAlignmentILi128EEENS4_14SM90_TMA_STOREES26_S28_S28_EEEvvEEEEvNT_6ParamsE:
	.zero		2944


//--------------------- SYMBOLS --------------------------

	.type		.nv.reservedSmem.offset0,@object
	.size		.nv.reservedSmem.offset0,0x4
	.type		.nv.reservedSmem.cap,@object
	.size		.nv.reservedSmem.cap,0x4
	.type		__assertfail,@function
